// auto-generated by cutlass_sweep.conv — config: {"arch": "sm_100", "cluster_m": 1, "cluster_n": 1, "conv_kind": "dgrad", "dtype": "e4m3", "ndim": 2, "tile_k": 32, "tile_m": 64, "tile_n": 128}
#include "cutlass/cutlass.h"
#include "cute/tensor.hpp"
#include "cutlass/kernel_hardware_info.hpp"
#include "cutlass/conv/convolution.h"
#include "cutlass/conv/dispatch_policy.hpp"
#include "cutlass/conv/collective/collective_builder.hpp"
#include "cutlass/conv/kernel/conv_universal.hpp"
#include "cutlass/conv/device/conv_universal_adapter.hpp"
#include "cutlass/epilogue/collective/collective_builder.hpp"

using namespace cute;
using Elem = cutlass::float_e4m3_t;
using Acc  = float;
using LayoutAB = cutlass::layout::TensorNHWC;
using LayoutC  = cutlass::layout::TensorNHWC;
constexpr auto ConvOp = cutlass::conv::Operator::kDgrad;
using TileShape    = Shape<_64, _128, Shape<_32>>;
using ClusterShape = Shape<_1, _1, _1>;

using CollectiveEpilogue = typename cutlass::epilogue::collective::CollectiveBuilder<
    cutlass::arch::Sm100, cutlass::arch::OpClassTensorOp,
    TileShape, ClusterShape,
    cutlass::epilogue::collective::EpilogueTileAuto,
    Acc, Acc,
    Elem, LayoutC, 128 / cutlass::sizeof_bits<Elem>::value,
    Elem, LayoutC, 128 / cutlass::sizeof_bits<Elem>::value,
    cutlass::epilogue::collective::EpilogueScheduleAuto
  >::CollectiveOp;

using CollectiveMainloop = typename cutlass::conv::collective::CollectiveBuilder<
    cutlass::arch::Sm100, cutlass::arch::OpClassTensorOp, ConvOp,
    Elem, LayoutAB, 128 / cutlass::sizeof_bits<Elem>::value,
    Elem, LayoutAB, 128 / cutlass::sizeof_bits<Elem>::value,
    Acc,
    TileShape, ClusterShape,
    cutlass::conv::collective::StageCountAutoCarveout<
        static_cast<int>(sizeof(typename CollectiveEpilogue::SharedStorage))>,
    cutlass::conv::collective::KernelScheduleAuto
  >::CollectiveOp;

using ProblemShape = cutlass::conv::ConvProblemShape<
    ConvOp, CollectiveMainloop::DispatchPolicy::NumSpatialDimensions>;
using ConvKernel = cutlass::conv::kernel::ConvUniversal<
    ProblemShape, CollectiveMainloop, CollectiveEpilogue>;
using Conv = cutlass::conv::device::ConvUniversalAdapter<ConvKernel>;

auto* _anchor = &cutlass::device_kernel<ConvKernel>;


// ===== COMPILED SASS (sm_100a) =====

	.target	sm_100a

	.elftype	@"ET_EXEC"


//--------------------- .note.nv.tkinfo           --------------------------
	.section	.note.nv.tkinfo,"",@"SHT_NOTE"
	.sectionflags	@"SHF_NOTE_NV_TKINFO"
	.tkinfo
        /*0018*/ 	.word	0x00000002
        /*0030*/ 	.string	""
        /*0030*/ 	.string	"ptxas"
        /*0030*/ 	.string	"Cuda compilation tools, release 13.0, V13.0.88"
        /*0030*/ 	.string	"Build cuda_13.0.r13.0/compiler.36424714_0"
        /*0030*/ 	.string	"-arch sm_100a -m 64 "



//--------------------- .note.nv.cuinfo           --------------------------
	.section	.note.nv.cuinfo,"",@"SHT_NOTE"
	.sectionflags	@"SHF_NOTE_NV_CUINFO"
        /*0018*/ 	.short	0x0002
        /*001a*/ 	.short	0x0064
        /*001c*/ 	.short	0x0082
	.zero		2


//--------------------- .nv.info                  --------------------------
	.section	.nv.info,"",@"SHT_CUDA_INFO"
	.align	4


	//----- nvinfo : EIATTR_REGCOUNT
	.align		4
        /*0000*/ 	.byte	0x04, 0x2f
        /*0002*/ 	.short	(.L_19 - .L_18)
	.align		4
.L_18:
        /*0004*/ 	.word	index@(_ZN7cutlass13device_kernelINS_4conv6kernel13ConvUniversalINS1_16ConvProblemShapeILNS1_8OperatorE1ELi2EEENS1_10collective14CollectiveConvINS1_47MainloopSm100TmaUmmaWarpSpecializedImplicitGemmILS5_1ELi34ELi2ELi1ELi2EN4cute5tupleIJNSA_1CILi1EEESD_SD_EEEEENSB_IJNSC_ILi64EEENSC_ILi128EEENSB_IJNSC_ILi32EEEEEEEEENS_12float_e4m3_tESL_NSA_8TiledMMAINSA_8MMA_AtomIJNSA_10MMA_TraitsINSA_19SM100_MMA_F8F6F4_SSEJSL_SL_fSG_SH_NSA_17integral_constantINSA_4UMMA5MajorELSS_0EEENSQ_ISS_LSS_1EEENSQ_INSR_7ScaleInELSV_0EEESW_EEEEEENSA_6LayoutISE_NSB_IJNSC_ILi0EEES10_S10_EEEEENSB_IJNSA_10UnderscoreES13_S13_EEEEENS7_6detail27Sm100ImplicitGemmTileTraitsINSA_20SM90_TMA_LOAD_IM2COLENSA_14ComposedLayoutINSA_7SwizzleILi1ELi4ELi3EEENSA_18smem_ptr_flag_bitsILi8EEENSZ_INSB_IJNSC_ILi8EEESI_EEENSB_IJSI_SD_EEEEEEEvEENS17_INSA_13SM90_TMA_LOADENS19_INS1A_ILi3ELi4ELi3EEES1D_NSZ_INSB_IJSH_S1E_EEENSB_IJSD_SH_EEEEEEEvEEEENS_8epilogue10collective18CollectiveEpilogueINS1S_23Sm100TmaWarpSpecializedILi2ELi2ELi32ELb0ELb0EEEJSK_NSB_IJNSZ_ISG_SD_EES1X_EEESL_NSB_IJNSB_IJlllEEESD_S10_EEESL_S20_NS1S_6fusion15FusionCallbacksIS1W_NS21_17LinearCombinationISL_fSL_fLNS_15FloatRoundStyleE2EEESK_S1Y_JEEENSA_5SM1004TMEM4LOAD26SM100_TMEM_LOAD_16dp32b32xES18_NS19_INS1A_ILi2ELi4ELi3EEES1D_NSZ_INSB_IJS1E_SG_EEENSB_IJSG_SD_EEEEEEENSA_39AutoVectorizingCopyWithAssumedAlignmentILi128EEENSA_21SM90_TMA_STORE_IM2COLES2F_S2H_S2H_EEEvvEEEEvNT_6ParamsE)
        /*0008*/ 	.word	0x0000007d


	//----- nvinfo : EIATTR_FRAME_SIZE
	.align		4
.L_19:
        /*000c*/ 	.byte	0x04, 0x11
        /*000e*/ 	.short	(.L_21 - .L_20)
	.align		4
.L_20:
        /*0010*/ 	.word	index@($__internal_2_$__cuda_sm10x_tcgen05_guardrail_trap_unallocated_columns_being_dealloced)
        /*0014*/ 	.word	0x00000008


	//----- nvinfo : EIATTR_FRAME_SIZE
	.align		4
.L_21:
        /*0018*/ 	.byte	0x04, 0x11
        /*001a*/ 	.short	(.L_23 - .L_22)
	.align		4
.L_22:
        /*001c*/ 	.word	index@($__internal_1_$__cuda_sm10x_tcgen05_guardrail_trap_phase_invalid_during_alloc)
        /*0020*/ 	.word	0x00000008


	//----- nvinfo : EIATTR_FRAME_SIZE
	.align		4
.L_23:
        /*0024*/ 	.byte	0x04, 0x11
        /*0026*/ 	.short	(.L_25 - .L_24)
	.align		4
.L_24:
        /*0028*/ 	.word	index@($__internal_0_$__cuda_sm10x_tcgen05_guardrail_trap_col_being_dealloced_not_returned_by_alloc)
        /*002c*/ 	.word	0x00000008


	//----- nvinfo : EIATTR_FRAME_SIZE
	.align		4
.L_25:
        /*0030*/ 	.byte	0x04, 0x11
        /*0032*/ 	.short	(.L_27 - .L_26)
	.align		4
.L_26:
        /*0034*/ 	.word	index@(_ZN7cutlass13device_kernelINS_4conv6kernel13ConvUniversalINS1_16ConvProblemShapeILNS1_8OperatorE1ELi2EEENS1_10collective14CollectiveConvINS1_47MainloopSm100TmaUmmaWarpSpecializedImplicitGemmILS5_1ELi34ELi2ELi1ELi2EN4cute5tupleIJNSA_1CILi1EEESD_SD_EEEEENSB_IJNSC_ILi64EEENSC_ILi128EEENSB_IJNSC_ILi32EEEEEEEEENS_12float_e4m3_tESL_NSA_8TiledMMAINSA_8MMA_AtomIJNSA_10MMA_TraitsINSA_19SM100_MMA_F8F6F4_SSEJSL_SL_fSG_SH_NSA_17integral_constantINSA_4UMMA5MajorELSS_0EEENSQ_ISS_LSS_1EEENSQ_INSR_7ScaleInELSV_0EEESW_EEEEEENSA_6LayoutISE_NSB_IJNSC_ILi0EEES10_S10_EEEEENSB_IJNSA_10UnderscoreES13_S13_EEEEENS7_6detail27Sm100ImplicitGemmTileTraitsINSA_20SM90_TMA_LOAD_IM2COLENSA_14ComposedLayoutINSA_7SwizzleILi1ELi4ELi3EEENSA_18smem_ptr_flag_bitsILi8EEENSZ_INSB_IJNSC_ILi8EEESI_EEENSB_IJSI_SD_EEEEEEEvEENS17_INSA_13SM90_TMA_LOADENS19_INS1A_ILi3ELi4ELi3EEES1D_NSZ_INSB_IJSH_S1E_EEENSB_IJSD_SH_EEEEEEEvEEEENS_8epilogue10collective18CollectiveEpilogueINS1S_23Sm100TmaWarpSpecializedILi2ELi2ELi32ELb0ELb0EEEJSK_NSB_IJNSZ_ISG_SD_EES1X_EEESL_NSB_IJNSB_IJlllEEESD_S10_EEESL_S20_NS1S_6fusion15FusionCallbacksIS1W_NS21_17LinearCombinationISL_fSL_fLNS_15FloatRoundStyleE2EEESK_S1Y_JEEENSA_5SM1004TMEM4LOAD26SM100_TMEM_LOAD_16dp32b32xES18_NS19_INS1A_ILi2ELi4ELi3EEES1D_NSZ_INSB_IJS1E_SG_EEENSB_IJSG_SD_EEEEEEENSA_39AutoVectorizingCopyWithAssumedAlignmentILi128EEENSA_21SM90_TMA_STORE_IM2COLES2F_S2H_S2H_EEEvvEEEEvNT_6ParamsE)
        /*0038*/ 	.word	0x00000008


	//----- nvinfo : EIATTR_MIN_STACK_SIZE
	.align		4
.L_27:
        /*003c*/ 	.byte	0x04, 0x12
        /*003e*/ 	.short	(.L_29 - .L_28)
	.align		4
.L_28:
        /*0040*/ 	.word	index@(_ZN7cutlass13device_kernelINS_4conv6kernel13ConvUniversalINS1_16ConvProblemShapeILNS1_8OperatorE1ELi2EEENS1_10collective14CollectiveConvINS1_47MainloopSm100TmaUmmaWarpSpecializedImplicitGemmILS5_1ELi34ELi2ELi1ELi2EN4cute5tupleIJNSA_1CILi1EEESD_SD_EEEEENSB_IJNSC_ILi64EEENSC_ILi128EEENSB_IJNSC_ILi32EEEEEEEEENS_12float_e4m3_tESL_NSA_8TiledMMAINSA_8MMA_AtomIJNSA_10MMA_TraitsINSA_19SM100_MMA_F8F6F4_SSEJSL_SL_fSG_SH_NSA_17integral_constantINSA_4UMMA5MajorELSS_0EEENSQ_ISS_LSS_1EEENSQ_INSR_7ScaleInELSV_0EEESW_EEEEEENSA_6LayoutISE_NSB_IJNSC_ILi0EEES10_S10_EEEEENSB_IJNSA_10UnderscoreES13_S13_EEEEENS7_6detail27Sm100ImplicitGemmTileTraitsINSA_20SM90_TMA_LOAD_IM2COLENSA_14ComposedLayoutINSA_7SwizzleILi1ELi4ELi3EEENSA_18smem_ptr_flag_bitsILi8EEENSZ_INSB_IJNSC_ILi8EEESI_EEENSB_IJSI_SD_EEEEEEEvEENS17_INSA_13SM90_TMA_LOADENS19_INS1A_ILi3ELi4ELi3EEES1D_NSZ_INSB_IJSH_S1E_EEENSB_IJSD_SH_EEEEEEEvEEEENS_8epilogue10collective18CollectiveEpilogueINS1S_23Sm100TmaWarpSpecializedILi2ELi2ELi32ELb0ELb0EEEJSK_NSB_IJNSZ_ISG_SD_EES1X_EEESL_NSB_IJNSB_IJlllEEESD_S10_EEESL_S20_NS1S_6fusion15FusionCallbacksIS1W_NS21_17LinearCombinationISL_fSL_fLNS_15FloatRoundStyleE2EEESK_S1Y_JEEENSA_5SM1004TMEM4LOAD26SM100_TMEM_LOAD_16dp32b32xES18_NS19_INS1A_ILi2ELi4ELi3EEES1D_NSZ_INSB_IJS1E_SG_EEENSB_IJSG_SD_EEEEEEENSA_39AutoVectorizingCopyWithAssumedAlignmentILi128EEENSA_21SM90_TMA_STORE_IM2COLES2F_S2H_S2H_EEEvvEEEEvNT_6ParamsE)
        /*0044*/ 	.word	0x00000008
.L_29:


//--------------------- .nv.compat                --------------------------
	.section	.nv.compat,"",@"SHT_CUDA_COMPAT_INFO"
	.align	4
        /*0000*/ 	.byte	0x02, 0x09, 0x01, 0x00, 0x02, 0x02, 0x02, 0x00, 0x02, 0x05, 0x05, 0x00, 0x03, 0x07, 0x01, 0x01
        /*0010*/ 	.byte	0x02, 0x03, 0x01, 0x00, 0x02, 0x06, 0x01, 0x00, 0x04, 0x0b, 0x08, 0x00, 0x09, 0x00, 0x00, 0x00
        /*0020*/ 	.byte	0x00, 0x00, 0x00, 0x00


//--------------------- .nv.info._ZN7cutlass13device_kernelINS_4conv6kernel13ConvUniversalINS1_16ConvProblemShapeILNS1_8OperatorE1ELi2EEENS1_10collective14CollectiveConvINS1_47MainloopSm100TmaUmmaWarpSpecializedImplicitGemmILS5_1ELi34ELi2ELi1ELi2EN4cute5tupleIJNSA_1CILi1EEESD_SD_EEEEENSB_IJNSC_ILi64EEENSC_ILi128EEENSB_IJNSC_ILi32EEEEEEEEENS_12float_e4m3_tESL_NSA_8TiledMMAINSA_8MMA_AtomIJNSA_10MMA_TraitsINSA_19SM100_MMA_F8F6F4_SSEJSL_SL_fSG_SH_NSA_17integral_constantINSA_4UMMA5MajorELSS_0EEENSQ_ISS_LSS_1EEENSQ_INSR_7ScaleInELSV_0EEESW_EEEEEENSA_6LayoutISE_NSB_IJNSC_ILi0EEES10_S10_EEEEENSB_IJNSA_10UnderscoreES13_S13_EEEEENS7_6detail27Sm100ImplicitGemmTileTraitsINSA_20SM90_TMA_LOAD_IM2COLENSA_14ComposedLayoutINSA_7SwizzleILi1ELi4ELi3EEENSA_18smem_ptr_flag_bitsILi8EEENSZ_INSB_IJNSC_ILi8EEESI_EEENSB_IJSI_SD_EEEEEEEvEENS17_INSA_13SM90_TMA_LOADENS19_INS1A_ILi3ELi4ELi3EEES1D_NSZ_INSB_IJSH_S1E_EEENSB_IJSD_SH_EEEEEEEvEEEENS_8epilogue10collective18CollectiveEpilogueINS1S_23Sm100TmaWarpSpecializedILi2ELi2ELi32ELb0ELb0EEEJSK_NSB_IJNSZ_ISG_SD_EES1X_EEESL_NSB_IJNSB_IJlllEEESD_S10_EEESL_S20_NS1S_6fusion15FusionCallbacksIS1W_NS21_17LinearCombinationISL_fSL_fLNS_15FloatRoundStyleE2EEESK_S1Y_JEEENSA_5SM1004TMEM4LOAD26SM100_TMEM_LOAD_16dp32b32xES18_NS19_INS1A_ILi2ELi4ELi3EEES1D_NSZ_INSB_IJS1E_SG_EEENSB_IJSG_SD_EEEEEEENSA_39AutoVectorizingCopyWithAssumedAlignmentILi128EEENSA_21SM90_TMA_STORE_IM2COLES2F_S2H_S2H_EEEvvEEEEvNT_6ParamsE --------------------------
	.section	.nv.info._ZN7cutlass13device_kernelINS_4conv6kernel13ConvUniversalINS1_16ConvProblemShapeILNS1_8OperatorE1ELi2EEENS1_10collective14CollectiveConvINS1_47MainloopSm100TmaUmmaWarpSpecializedImplicitGemmILS5_1ELi34ELi2ELi1ELi2EN4cute5tupleIJNSA_1CILi1EEESD_SD_EEEEENSB_IJNSC_ILi64EEENSC_ILi128EEENSB_IJNSC_ILi32EEEEEEEEENS_12float_e4m3_tESL_NSA_8TiledMMAINSA_8MMA_AtomIJNSA_10MMA_TraitsINSA_19SM100_MMA_F8F6F4_SSEJSL_SL_fSG_SH_NSA_17integral_constantINSA_4UMMA5MajorELSS_0EEENSQ_ISS_LSS_1EEENSQ_INSR_7ScaleInELSV_0EEESW_EEEEEENSA_6LayoutISE_NSB_IJNSC_ILi0EEES10_S10_EEEEENSB_IJNSA_10UnderscoreES13_S13_EEEEENS7_6detail27Sm100ImplicitGemmTileTraitsINSA_20SM90_TMA_LOAD_IM2COLENSA_14ComposedLayoutINSA_7SwizzleILi1ELi4ELi3EEENSA_18smem_ptr_flag_bitsILi8EEENSZ_INSB_IJNSC_ILi8EEESI_EEENSB_IJSI_SD_EEEEEEEvEENS17_INSA_13SM90_TMA_LOADENS19_INS1A_ILi3ELi4ELi3EEES1D_NSZ_INSB_IJSH_S1E_EEENSB_IJSD_SH_EEEEEEEvEEEENS_8epilogue10collective18CollectiveEpilogueINS1S_23Sm100TmaWarpSpecializedILi2ELi2ELi32ELb0ELb0EEEJSK_NSB_IJNSZ_ISG_SD_EES1X_EEESL_NSB_IJNSB_IJlllEEESD_S10_EEESL_S20_NS1S_6fusion15FusionCallbacksIS1W_NS21_17LinearCombinationISL_fSL_fLNS_15FloatRoundStyleE2EEESK_S1Y_JEEENSA_5SM1004TMEM4LOAD26SM100_TMEM_LOAD_16dp32b32xES18_NS19_INS1A_ILi2ELi4ELi3EEES1D_NSZ_INSB_IJS1E_SG_EEENSB_IJSG_SD_EEEEEEENSA_39AutoVectorizingCopyWithAssumedAlignmentILi128EEENSA_21SM90_TMA_STORE_IM2COLES2F_S2H_S2H_EEEvvEEEEvNT_6ParamsE,"",@"SHT_CUDA_INFO"
	.sectionflags	@""
	.align	4


	//----- nvinfo : EIATTR_CUDA_API_VERSION
	.align		4
        /*0000*/ 	.byte	0x04, 0x37
        /*0002*/ 	.short	(.L_31 - .L_30)
.L_30:
        /*0004*/ 	.word	0x00000082


	//----- nvinfo : EIATTR_KPARAM_INFO
	.align		4
.L_31:
        /*0008*/ 	.byte	0x04, 0x17
        /*000a*/ 	.short	(.L_33 - .L_32)
.L_32:
        /*000c*/ 	.word	0x00000000
        /*0010*/ 	.short	0x0000
        /*0012*/ 	.short	0x0000
        /*0014*/ 	.byte	0x00, 0xf0, 0x01, 0x20


	//----- nvinfo : EIATTR_AT_ENTRY_FRAGMENTS
	.align		4
.L_33:
        /*0018*/ 	.byte	0x04, 0x4f
        /*001a*/ 	.short	(.L_35 - .L_34)


	//   ....[0]....
.L_34:
        /*001c*/ 	.word	0x00000006


	//----- nvinfo : EIATTR_RESERVED_SMEM_USED
	.align		4
.L_35:
        /*0020*/ 	.byte	0x01, 0x41
	.zero		2


	//----- nvinfo : EIATTR_SPARSE_MMA_MASK
	.align		4
        /*0024*/ 	.byte	0x03, 0x50
        /*0026*/ 	.short	0x0000


	//----- nvinfo : EIATTR_TCGEN05_1CTA_USED
	.align		4
        /*0028*/ 	.byte	0x01, 0x51
	.zero		2


	//----- nvinfo : EIATTR_MAXREG_COUNT
	.align		4
        /*002c*/ 	.byte	0x03, 0x1b
        /*002e*/ 	.short	0x00ff


	//----- nvinfo : EIATTR_NUM_BARRIERS
	.align		4
        /*0030*/ 	.byte	0x02, 0x4c
        /*0032*/ 	.byte	0x07
	.zero		1


	//----- nvinfo : EIATTR_EXTERNS
	.align		4
        /*0034*/ 	.byte	0x04, 0x0f
        /*0036*/ 	.short	(.L_37 - .L_36)


	//   ....[0]....
	.align		4
.L_36:
        /*0038*/ 	.word	index@(__assertfail)


	//----- nvinfo : EIATTR_MERCURY_ISA_VERSION
	.align		4
.L_37:
        /*003c*/ 	.byte	0x03, 0x5f
        /*003e*/ 	.short	0x0101


	//----- nvinfo : EIATTR_INT_WARP_WIDE_INSTR_OFFSETS
	.align		4
        /*0040*/ 	.byte	0x04, 0x31
        /*0042*/ 	.short	(.L_39 - .L_38)


	//   ....[0]....
.L_38:
        /*0044*/ 	.word	0x00004d80


	//   ....[1]....
        /*0048*/ 	.word	0x00004da0


	//   ....[2]....
        /*004c*/ 	.word	0x00004dd0


	//   ....[3]....
        /*0050*/ 	.word	0x00005860


	//   ....[4]....
        /*0054*/ 	.word	0x00005880


	//   ....[5]....
        /*0058*/ 	.word	0x00005a80


	//   ....[6]....
        /*005c*/ 	.word	0x00005a90


	//----- nvinfo : EIATTR_COOP_GROUP_MASK_REGIDS
	.align		4
.L_39:
        /*0060*/ 	.byte	0x04, 0x29
        /*0062*/ 	.short	(.L_41 - .L_40)


	//   ....[0]....
.L_40:
        /*0064*/ 	.word	0xffffffff


	//   ....[1]....
        /*0068*/ 	.word	0xffffffff


	//   ....[2]....
        /*006c*/ 	.word	0xffffffff


	//   ....[3]....
        /*0070*/ 	.word	0xffffffff


	//   ....[4]....
        /*0074*/ 	.word	0xffffffff


	//   ....[5]....
        /*0078*/ 	.word	0xffffffff


	//   ....[6]....
        /*007c*/ 	.word	0xffffffff


	//   ....[7]....
        /*0080*/ 	.word	0xffffffff


	//   ....[8]....
        /*0084*/ 	.word	0xffffffff


	//   ....[9]....
        /*0088*/ 	.word	0xffffffff


	//   ....[10]....
        /*008c*/ 	.word	0xffffffff


	//   ....[11]....
        /*0090*/ 	.word	0xffffffff


	//----- nvinfo : EIATTR_COOP_GROUP_INSTR_OFFSETS
	.align		4
.L_41:
        /*0094*/ 	.byte	0x04, 0x28
        /*0096*/ 	.short	(.L_43 - .L_42)


	//   ....[0]....
.L_42:
        /*0098*/ 	.word	0x000000a0


	//   ....[1]....
        /*009c*/ 	.word	0x000004e0


	//   ....[2]....
        /*00a0*/ 	.word	0x00000a40


	//   ....[3]....
        /*00a4*/ 	.word	0x00000ba0


	//   ....[4]....
        /*00a8*/ 	.word	0x00000ca0


	//   ....[5]....
        /*00ac*/ 	.word	0x00000df0


	//   ....[6]....
        /*00b0*/ 	.word	0x00002490


	//   ....[7]....
        /*00b4*/ 	.word	0x00004280


	//   ....[8]....
        /*00b8*/ 	.word	0x00004490


	//   ....[9]....
        /*00bc*/ 	.word	0x000044c0


	//   ....[10]....
        /*00c0*/ 	.word	0x00004c60


	//   ....[11]....
        /*00c4*/ 	.word	0x00004ea0


	//----- nvinfo : EIATTR_VRC_CTA_INIT_COUNT
	.align		4
.L_43:
        /*00c8*/ 	.byte	0x02, 0x4a
        /*00ca*/ 	.byte	0x80
	.zero		1


	//----- nvinfo : EIATTR_SYSCALL_OFFSETS
	.align		4
        /*00cc*/ 	.byte	0x04, 0x46
        /*00ce*/ 	.short	(.L_45 - .L_44)


	//   ....[0]....
.L_44:
        /*00d0*/ 	.word	0x00006620


	//   ....[1]....
        /*00d4*/ 	.word	0x00006760


	//   ....[2]....
        /*00d8*/ 	.word	0x00006fe0


	//   ....[3]....
        /*00dc*/ 	.word	0x00007da0


	//----- nvinfo : EIATTR_MBARRIER_INSTR_OFFSETS
	.align		4
.L_45:
        /*00e0*/ 	.byte	0x04, 0x39
        /*00e2*/ 	.short	(.L_47 - .L_46)


	//   ....[0]....
.L_46:
        /*00e4*/ 	.word	0x000005e0
        /*00e8*/ 	.word	0x000000ff
        /*00ec*/ 	.word	0x00000000
        /*00f0*/ 	.short	0x0100
        /*00f2*/ 	.byte	0x05
	.zero		1


	//   ....[1]....
        /*00f4*/ 	.word	0x000005f0
        /*00f8*/ 	.word	0x000000ff
        /*00fc*/ 	.word	0x00000110
        /*0100*/ 	.short	0x0100
        /*0102*/ 	.byte	0x05
	.zero		1


	//   ....[2]....
        /*0104*/ 	.word	0x00000600
        /*0108*/ 	.word	0x000000ff
        /*010c*/ 	.word	0x00000008
        /*0110*/ 	.short	0x0100
        /*0112*/ 	.byte	0x05
	.zero		1


	//   ....[3]....
        /*0114*/ 	.word	0x00000610
        /*0118*/ 	.word	0x000000ff
        /*011c*/ 	.word	0x00000118
        /*0120*/ 	.short	0x0100
        /*0122*/ 	.byte	0x05
	.zero		1


	//   ....[4]....
        /*0124*/ 	.word	0x00000620
        /*0128*/ 	.word	0x000000ff
        /*012c*/ 	.word	0x00000010
        /*0130*/ 	.short	0x0100
        /*0132*/ 	.byte	0x05
	.zero		1


	//   ....[5]....
        /*0134*/ 	.word	0x00000630
        /*0138*/ 	.word	0x000000ff
        /*013c*/ 	.word	0x00000120
        /*0140*/ 	.short	0x0100
        /*0142*/ 	.byte	0x05
	.zero		1


	//   ....[6]....
        /*0144*/ 	.word	0x00000640
        /*0148*/ 	.word	0x000000ff
        /*014c*/ 	.word	0x00000018
        /*0150*/ 	.short	0x0100
        /*0152*/ 	.byte	0x05
	.zero		1


	//   ....[7]....
        /*0154*/ 	.word	0x00000650
        /*0158*/ 	.word	0x000000ff
        /*015c*/ 	.word	0x00000128
        /*0160*/ 	.short	0x0100
        /*0162*/ 	.byte	0x05
	.zero		1


	//   ....[8]....
        /*0164*/ 	.word	0x00000660
        /*0168*/ 	.word	0x000000ff
        /*016c*/ 	.word	0x00000020
        /*0170*/ 	.short	0x0100
        /*0172*/ 	.byte	0x05
	.zero		1


	//   ....[9]....
        /*0174*/ 	.word	0x00000670
        /*0178*/ 	.word	0x000000ff
        /*017c*/ 	.word	0x00000130
        /*0180*/ 	.short	0x0100
        /*0182*/ 	.byte	0x05
	.zero		1


	//   ....[10]....
        /*0184*/ 	.word	0x00000680
        /*0188*/ 	.word	0x000000ff
        /*018c*/ 	.word	0x00000028
        /*0190*/ 	.short	0x0100
        /*0192*/ 	.byte	0x05
	.zero		1


	//   ....[11]....
        /*0194*/ 	.word	0x00000690
        /*0198*/ 	.word	0x000000ff
        /*019c*/ 	.word	0x00000138
        /*01a0*/ 	.short	0x0100
        /*01a2*/ 	.byte	0x05
	.zero		1


	//   ....[12]....
        /*01a4*/ 	.word	0x000006a0
        /*01a8*/ 	.word	0x000000ff
        /*01ac*/ 	.word	0x00000030
        /*01b0*/ 	.short	0x0100
        /*01b2*/ 	.byte	0x05
	.zero		1


	//   ....[13]....
        /*01b4*/ 	.word	0x000006b0
        /*01b8*/ 	.word	0x000000ff
        /*01bc*/ 	.word	0x00000140
        /*01c0*/ 	.short	0x0100
        /*01c2*/ 	.byte	0x05
	.zero		1


	//   ....[14]....
        /*01c4*/ 	.word	0x000006c0
        /*01c8*/ 	.word	0x000000ff
        /*01cc*/ 	.word	0x00000038
        /*01d0*/ 	.short	0x0100
        /*01d2*/ 	.byte	0x05
	.zero		1


	//   ....[15]....
        /*01d4*/ 	.word	0x000006d0
        /*01d8*/ 	.word	0x000000ff
        /*01dc*/ 	.word	0x00000148
        /*01e0*/ 	.short	0x0100
        /*01e2*/ 	.byte	0x05
	.zero		1


	//   ....[16]....
        /*01e4*/ 	.word	0x000006e0
        /*01e8*/ 	.word	0x000000ff
        /*01ec*/ 	.word	0x00000040
        /*01f0*/ 	.short	0x0100
        /*01f2*/ 	.byte	0x05
	.zero		1


	//   ....[17]....
        /*01f4*/ 	.word	0x000006f0
        /*01f8*/ 	.word	0x000000ff
        /*01fc*/ 	.word	0x00000150
        /*0200*/ 	.short	0x0100
        /*0202*/ 	.byte	0x05
	.zero		1


	//   ....[18]....
        /*0204*/ 	.word	0x00000700
        /*0208*/ 	.word	0x000000ff
        /*020c*/ 	.word	0x00000048
        /*0210*/ 	.short	0x0100
        /*0212*/ 	.byte	0x05
	.zero		1


	//   ....[19]....
        /*0214*/ 	.word	0x00000710
        /*0218*/ 	.word	0x000000ff
        /*021c*/ 	.word	0x00000158
        /*0220*/ 	.short	0x0100
        /*0222*/ 	.byte	0x05
	.zero		1


	//   ....[20]....
        /*0224*/ 	.word	0x00000720
        /*0228*/ 	.word	0x000000ff
        /*022c*/ 	.word	0x00000050
        /*0230*/ 	.short	0x0100
        /*0232*/ 	.byte	0x05
	.zero		1


	//   ....[21]....
        /*0234*/ 	.word	0x00000730
        /*0238*/ 	.word	0x000000ff
        /*023c*/ 	.word	0x00000160
        /*0240*/ 	.short	0x0100
        /*0242*/ 	.byte	0x05
	.zero		1


	//   ....[22]....
        /*0244*/ 	.word	0x00000740
        /*0248*/ 	.word	0x000000ff
        /*024c*/ 	.word	0x00000058
        /*0250*/ 	.short	0x0100
        /*0252*/ 	.byte	0x05
	.zero		1


	//   ....[23]....
        /*0254*/ 	.word	0x00000750
        /*0258*/ 	.word	0x000000ff
        /*025c*/ 	.word	0x00000168
        /*0260*/ 	.short	0x0100
        /*0262*/ 	.byte	0x05
	.zero		1


	//   ....[24]....
        /*0264*/ 	.word	0x00000760
        /*0268*/ 	.word	0x000000ff
        /*026c*/ 	.word	0x00000060
        /*0270*/ 	.short	0x0100
        /*0272*/ 	.byte	0x05
	.zero		1


	//   ....[25]....
        /*0274*/ 	.word	0x00000770
        /*0278*/ 	.word	0x000000ff
        /*027c*/ 	.word	0x00000170
        /*0280*/ 	.short	0x0100
        /*0282*/ 	.byte	0x05
	.zero		1


	//   ....[26]....
        /*0284*/ 	.word	0x00000780
        /*0288*/ 	.word	0x000000ff
        /*028c*/ 	.word	0x00000068
        /*0290*/ 	.short	0x0100
        /*0292*/ 	.byte	0x05
	.zero		1


	//   ....[27]....
        /*0294*/ 	.word	0x00000790
        /*0298*/ 	.word	0x000000ff
        /*029c*/ 	.word	0x00000178
        /*02a0*/ 	.short	0x0100
        /*02a2*/ 	.byte	0x05
	.zero		1


	//   ....[28]....
        /*02a4*/ 	.word	0x000007a0
        /*02a8*/ 	.word	0x000000ff
        /*02ac*/ 	.word	0x00000070
        /*02b0*/ 	.short	0x0100
        /*02b2*/ 	.byte	0x05
	.zero		1


	//   ....[29]....
        /*02b4*/ 	.word	0x000007b0
        /*02b8*/ 	.word	0x000000ff
        /*02bc*/ 	.word	0x00000180
        /*02c0*/ 	.short	0x0100
        /*02c2*/ 	.byte	0x05
	.zero		1


	//   ....[30]....
        /*02c4*/ 	.word	0x000007c0
        /*02c8*/ 	.word	0x000000ff
        /*02cc*/ 	.word	0x00000078
        /*02d0*/ 	.short	0x0100
        /*02d2*/ 	.byte	0x05
	.zero		1


	//   ....[31]....
        /*02d4*/ 	.word	0x000007d0
        /*02d8*/ 	.word	0x000000ff
        /*02dc*/ 	.word	0x00000188
        /*02e0*/ 	.short	0x0100
        /*02e2*/ 	.byte	0x05
	.zero		1


	//   ....[32]....
        /*02e4*/ 	.word	0x000007e0
        /*02e8*/ 	.word	0x000000ff
        /*02ec*/ 	.word	0x00000080
        /*02f0*/ 	.short	0x0100
        /*02f2*/ 	.byte	0x05
	.zero		1


	//   ....[33]....
        /*02f4*/ 	.word	0x000007f0
        /*02f8*/ 	.word	0x000000ff
        /*02fc*/ 	.word	0x00000190
        /*0300*/ 	.short	0x0100
        /*0302*/ 	.byte	0x05
	.zero		1


	//   ....[34]....
        /*0304*/ 	.word	0x00000800
        /*0308*/ 	.word	0x000000ff
        /*030c*/ 	.word	0x00000088
        /*0310*/ 	.short	0x0100
        /*0312*/ 	.byte	0x05
	.zero		1


	//   ....[35]....
        /*0314*/ 	.word	0x00000810
        /*0318*/ 	.word	0x000000ff
        /*031c*/ 	.word	0x00000198
        /*0320*/ 	.short	0x0100
        /*0322*/ 	.byte	0x05
	.zero		1


	//   ....[36]....
        /*0324*/ 	.word	0x00000820
        /*0328*/ 	.word	0x000000ff
        /*032c*/ 	.word	0x00000090
        /*0330*/ 	.short	0x0100
        /*0332*/ 	.byte	0x05
	.zero		1


	//   ....[37]....
        /*0334*/ 	.word	0x00000830
        /*0338*/ 	.word	0x000000ff
        /*033c*/ 	.word	0x000001a0
        /*0340*/ 	.short	0x0100
        /*0342*/ 	.byte	0x05
	.zero		1


	//   ....[38]....
        /*0344*/ 	.word	0x00000840
        /*0348*/ 	.word	0x000000ff
        /*034c*/ 	.word	0x00000098
        /*0350*/ 	.short	0x0100
        /*0352*/ 	.byte	0x05
	.zero		1


	//   ....[39]....
        /*0354*/ 	.word	0x00000850
        /*0358*/ 	.word	0x000000ff
        /*035c*/ 	.word	0x000001a8
        /*0360*/ 	.short	0x0100
        /*0362*/ 	.byte	0x05
	.zero		1


	//   ....[40]....
        /*0364*/ 	.word	0x00000860
        /*0368*/ 	.word	0x000000ff
        /*036c*/ 	.word	0x000000a0
        /*0370*/ 	.short	0x0100
        /*0372*/ 	.byte	0x05
	.zero		1


	//   ....[41]....
        /*0374*/ 	.word	0x00000870
        /*0378*/ 	.word	0x000000ff
        /*037c*/ 	.word	0x000001b0
        /*0380*/ 	.short	0x0100
        /*0382*/ 	.byte	0x05
	.zero		1


	//   ....[42]....
        /*0384*/ 	.word	0x00000880
        /*0388*/ 	.word	0x000000ff
        /*038c*/ 	.word	0x000000a8
        /*0390*/ 	.short	0x0100
        /*0392*/ 	.byte	0x05
	.zero		1


	//   ....[43]....
        /*0394*/ 	.word	0x00000890
        /*0398*/ 	.word	0x000000ff
        /*039c*/ 	.word	0x000001b8
        /*03a0*/ 	.short	0x0100
        /*03a2*/ 	.byte	0x05
	.zero		1


	//   ....[44]....
        /*03a4*/ 	.word	0x000008a0
        /*03a8*/ 	.word	0x000000ff
        /*03ac*/ 	.word	0x000000b0
        /*03b0*/ 	.short	0x0100
        /*03b2*/ 	.byte	0x05
	.zero		1


	//   ....[45]....
        /*03b4*/ 	.word	0x000008b0
        /*03b8*/ 	.word	0x000000ff
        /*03bc*/ 	.word	0x000001c0
        /*03c0*/ 	.short	0x0100
        /*03c2*/ 	.byte	0x05
	.zero		1


	//   ....[46]....
        /*03c4*/ 	.word	0x000008c0
        /*03c8*/ 	.word	0x000000ff
        /*03cc*/ 	.word	0x000000b8
        /*03d0*/ 	.short	0x0100
        /*03d2*/ 	.byte	0x05
	.zero		1


	//   ....[47]....
        /*03d4*/ 	.word	0x000008d0
        /*03d8*/ 	.word	0x000000ff
        /*03dc*/ 	.word	0x000001c8
        /*03e0*/ 	.short	0x0100
        /*03e2*/ 	.byte	0x05
	.zero		1


	//   ....[48]....
        /*03e4*/ 	.word	0x000008e0
        /*03e8*/ 	.word	0x000000ff
        /*03ec*/ 	.word	0x000000c0
        /*03f0*/ 	.short	0x0100
        /*03f2*/ 	.byte	0x05
	.zero		1


	//   ....[49]....
        /*03f4*/ 	.word	0x000008f0
        /*03f8*/ 	.word	0x000000ff
        /*03fc*/ 	.word	0x000001d0
        /*0400*/ 	.short	0x0100
        /*0402*/ 	.byte	0x05
	.zero		1


	//   ....[50]....
        /*0404*/ 	.word	0x00000900
        /*0408*/ 	.word	0x000000ff
        /*040c*/ 	.word	0x000000c8
        /*0410*/ 	.short	0x0100
        /*0412*/ 	.byte	0x05
	.zero		1


	//   ....[51]....
        /*0414*/ 	.word	0x00000910
        /*0418*/ 	.word	0x000000ff
        /*041c*/ 	.word	0x000001d8
        /*0420*/ 	.short	0x0100
        /*0422*/ 	.byte	0x05
	.zero		1


	//   ....[52]....
        /*0424*/ 	.word	0x00000920
        /*0428*/ 	.word	0x000000ff
        /*042c*/ 	.word	0x000000d0
        /*0430*/ 	.short	0x0100
        /*0432*/ 	.byte	0x05
	.zero		1


	//   ....[53]....
        /*0434*/ 	.word	0x00000930
        /*0438*/ 	.word	0x000000ff
        /*043c*/ 	.word	0x000001e0
        /*0440*/ 	.short	0x0100
        /*0442*/ 	.byte	0x05
	.zero		1


	//   ....[54]....
        /*0444*/ 	.word	0x00000940
        /*0448*/ 	.word	0x000000ff
        /*044c*/ 	.word	0x000000d8
        /*0450*/ 	.short	0x0100
        /*0452*/ 	.byte	0x05
	.zero		1


	//   ....[55]....
        /*0454*/ 	.word	0x00000950
        /*0458*/ 	.word	0x000000ff
        /*045c*/ 	.word	0x000001e8
        /*0460*/ 	.short	0x0100
        /*0462*/ 	.byte	0x05
	.zero		1


	//   ....[56]....
        /*0464*/ 	.word	0x00000960
        /*0468*/ 	.word	0x000000ff
        /*046c*/ 	.word	0x000000e0
        /*0470*/ 	.short	0x0100
        /*0472*/ 	.byte	0x05
	.zero		1


	//   ....[57]....
        /*0474*/ 	.word	0x00000970
        /*0478*/ 	.word	0x000000ff
        /*047c*/ 	.word	0x000001f0
        /*0480*/ 	.short	0x0100
        /*0482*/ 	.byte	0x05
	.zero		1


	//   ....[58]....
        /*0484*/ 	.word	0x00000980
        /*0488*/ 	.word	0x000000ff
        /*048c*/ 	.word	0x000000e8
        /*0490*/ 	.short	0x0100
        /*0492*/ 	.byte	0x05
	.zero		1


	//   ....[59]....
        /*0494*/ 	.word	0x00000990
        /*0498*/ 	.word	0x000000ff
        /*049c*/ 	.word	0x000001f8
        /*04a0*/ 	.short	0x0100
        /*04a2*/ 	.byte	0x05
	.zero		1


	//   ....[60]....
        /*04a4*/ 	.word	0x000009a0
        /*04a8*/ 	.word	0x000000ff
        /*04ac*/ 	.word	0x000000f0
        /*04b0*/ 	.short	0x0100
        /*04b2*/ 	.byte	0x05
	.zero		1


	//   ....[61]....
        /*04b4*/ 	.word	0x000009b0
        /*04b8*/ 	.word	0x000000ff
        /*04bc*/ 	.word	0x00000200
        /*04c0*/ 	.short	0x0100
        /*04c2*/ 	.byte	0x05
	.zero		1


	//   ....[62]....
        /*04c4*/ 	.word	0x000009c0
        /*04c8*/ 	.word	0x000000ff
        /*04cc*/ 	.word	0x000000f8
        /*04d0*/ 	.short	0x0100
        /*04d2*/ 	.byte	0x05
	.zero		1


	//   ....[63]....
        /*04d4*/ 	.word	0x000009d0
        /*04d8*/ 	.word	0x000000ff
        /*04dc*/ 	.word	0x00000208
        /*04e0*/ 	.short	0x0100
        /*04e2*/ 	.byte	0x05
	.zero		1


	//   ....[64]....
        /*04e4*/ 	.word	0x000009e0
        /*04e8*/ 	.word	0x000000ff
        /*04ec*/ 	.word	0x00000100
        /*04f0*/ 	.short	0x0100
        /*04f2*/ 	.byte	0x05
	.zero		1


	//   ....[65]....
        /*04f4*/ 	.word	0x000009f0
        /*04f8*/ 	.word	0x000000ff
        /*04fc*/ 	.word	0x00000210
        /*0500*/ 	.short	0x0100
        /*0502*/ 	.byte	0x05
	.zero		1


	//   ....[66]....
        /*0504*/ 	.word	0x00000a00
        /*0508*/ 	.word	0x000000ff
        /*050c*/ 	.word	0x00000108
        /*0510*/ 	.short	0x0100
        /*0512*/ 	.byte	0x05
	.zero		1


	//   ....[67]....
        /*0514*/ 	.word	0x00000a10
        /*0518*/ 	.word	0x000000ff
        /*051c*/ 	.word	0x00000218
        /*0520*/ 	.short	0x0100
        /*0522*/ 	.byte	0x05
	.zero		1


	//   ....[68]....
        /*0524*/ 	.word	0x00000b50
        /*0528*/ 	.word	0x000000ff
        /*052c*/ 	.word	0x00000220
        /*0530*/ 	.short	0x0100
        /*0532*/ 	.byte	0x07
	.zero		1


	//   ....[69]....
        /*0534*/ 	.word	0x00000b60
        /*0538*/ 	.word	0x000000ff
        /*053c*/ 	.word	0x00000230
        /*0540*/ 	.short	0x0100
        /*0542*/ 	.byte	0x07
	.zero		1


	//   ....[70]....
        /*0544*/ 	.word	0x00000b70
        /*0548*/ 	.word	0x000000ff
        /*054c*/ 	.word	0x00000228
        /*0550*/ 	.short	0x0100
        /*0552*/ 	.byte	0x07
	.zero		1


	//   ....[71]....
        /*0554*/ 	.word	0x00000b80
        /*0558*/ 	.word	0x000000ff
        /*055c*/ 	.word	0x00000238
        /*0560*/ 	.short	0x0100
        /*0562*/ 	.byte	0x07
	.zero		1


	//   ....[72]....
        /*0564*/ 	.word	0x00000c70
        /*0568*/ 	.word	0x000000ff
        /*056c*/ 	.word	0x00000240
        /*0570*/ 	.short	0x0100
        /*0572*/ 	.byte	0x05
	.zero		1


	//   ....[73]....
        /*0574*/ 	.word	0x00000c80
        /*0578*/ 	.word	0x000000ff
        /*057c*/ 	.word	0x00000248
        /*0580*/ 	.short	0x0100
        /*0582*/ 	.byte	0x05
	.zero		1


	//   ....[74]....
        /*0584*/ 	.word	0x00000dc0
        /*0588*/ 	.word	0x000000ff
        /*058c*/ 	.word	0x00000250
        /*0590*/ 	.short	0x0100
        /*0592*/ 	.byte	0x05
	.zero		1


	//   ....[75]....
        /*0594*/ 	.word	0x00000dd0
        /*0598*/ 	.word	0x000000ff
        /*059c*/ 	.word	0x00000258
        /*05a0*/ 	.short	0x0100
        /*05a2*/ 	.byte	0x05
	.zero		1


	//   ....[76]....
        /*05a4*/ 	.word	0x00000f00
        /*05a8*/ 	.word	0x000000ff
        /*05ac*/ 	.word	0x00000260
        /*05b0*/ 	.short	0x0100
        /*05b2*/ 	.byte	0x07
	.zero		1


	//   ....[77]....
        /*05b4*/ 	.word	0x00000f10
        /*05b8*/ 	.word	0x000000ff
        /*05bc*/ 	.word	0x00000270
        /*05c0*/ 	.short	0x0100
        /*05c2*/ 	.byte	0x07
	.zero		1


	//   ....[78]....
        /*05c4*/ 	.word	0x00000f20
        /*05c8*/ 	.word	0x000000ff
        /*05cc*/ 	.word	0x00000268
        /*05d0*/ 	.short	0x0100
        /*05d2*/ 	.byte	0x07
	.zero		1


	//   ....[79]....
        /*05d4*/ 	.word	0x00000f30
        /*05d8*/ 	.word	0x000000ff
        /*05dc*/ 	.word	0x00000278
        /*05e0*/ 	.short	0x0100
        /*05e2*/ 	.byte	0x07
	.zero		1


	//   ....[80]....
        /*05e4*/ 	.word	0x00001870
        /*05e8*/ 	.word	0x000000ff
        /*05ec*/ 	.word	0x00000110
        /*05f0*/ 	.short	0x010a
        /*05f2*/ 	.byte	0x04
	.zero		1


	//   ....[81]....
        /*05f4*/ 	.word	0x00001b30
        /*05f8*/ 	.word	0x000000ff
        /*05fc*/ 	.word	0x00000110
        /*0600*/ 	.short	0x010a
        /*0602*/ 	.byte	0x09
	.zero		1


	//   ....[82]....
        /*0604*/ 	.word	0x00001ca0
        /*0608*/ 	.word	0x000000ff
        /*060c*/ 	.word	0x00000110
        /*0610*/ 	.short	0x010a
        /*0612*/ 	.byte	0x08
	.zero		1


	//   ....[83]....
        /*0614*/ 	.word	0x00001e60
        /*0618*/ 	.word	0x000000ff
        /*061c*/ 	.word	0x00000248
        /*0620*/ 	.short	0x0101
        /*0622*/ 	.byte	0x16
	.zero		1


	//   ....[84]....
        /*0624*/ 	.word	0x00001e90
        /*0628*/ 	.word	0x000000ff
        /*062c*/ 	.word	0x00000110
        /*0630*/ 	.short	0x010a
        /*0632*/ 	.byte	0x04
	.zero		1


	//   ....[85]....
        /*0634*/ 	.word	0x00002130
        /*0638*/ 	.word	0x000000ff
        /*063c*/ 	.word	0x00000110
        /*0640*/ 	.short	0x010a
        /*0642*/ 	.byte	0x11
	.zero		1


	//   ....[86]....
        /*0644*/ 	.word	0x000022a0
        /*0648*/ 	.word	0x000000ff
        /*064c*/ 	.word	0x00000110
        /*0650*/ 	.short	0x010a
        /*0652*/ 	.byte	0x08
	.zero		1


	//   ....[87]....
        /*0654*/ 	.word	0x000024a0
        /*0658*/ 	.word	0x000000ff
        /*065c*/ 	.word	0x00000250
        /*0660*/ 	.short	0x010a
        /*0662*/ 	.byte	0x16
	.zero		1


	//   ....[88]....
        /*0664*/ 	.word	0x00002560
        /*0668*/ 	.word	0x000000ff
        /*066c*/ 	.word	0x00000000
        /*0670*/ 	.short	0x0101
        /*0672*/ 	.byte	0x04
	.zero		1


	//   ....[89]....
        /*0674*/ 	.word	0x00002a60
        /*0678*/ 	.word	0x000000ff
        /*067c*/ 	.word	0x00000000
        /*0680*/ 	.short	0x010a
        /*0682*/ 	.byte	0x04
	.zero		1


	//   ....[90]....
        /*0684*/ 	.word	0x00002b00
        /*0688*/ 	.word	0x000000ff
        /*068c*/ 	.word	0x00000000
        /*0690*/ 	.short	0x010a
        /*0692*/ 	.byte	0x04
	.zero		1


	//   ....[91]....
        /*0694*/ 	.word	0x00002ba0
        /*0698*/ 	.word	0x000000ff
        /*069c*/ 	.word	0x00000000
        /*06a0*/ 	.short	0x010a
        /*06a2*/ 	.byte	0x04
	.zero		1


	//   ....[92]....
        /*06a4*/ 	.word	0x00002c40
        /*06a8*/ 	.word	0x000000ff
        /*06ac*/ 	.word	0x00000000
        /*06b0*/ 	.short	0x010a
        /*06b2*/ 	.byte	0x04
	.zero		1


	//   ....[93]....
        /*06b4*/ 	.word	0x00002ce0
        /*06b8*/ 	.word	0x000000ff
        /*06bc*/ 	.word	0x00000000
        /*06c0*/ 	.short	0x010a
        /*06c2*/ 	.byte	0x04
	.zero		1


	//   ....[94]....
        /*06c4*/ 	.word	0x00002d80
        /*06c8*/ 	.word	0x000000ff
        /*06cc*/ 	.word	0x00000000
        /*06d0*/ 	.short	0x010a
        /*06d2*/ 	.byte	0x04
	.zero		1


	//   ....[95]....
        /*06d4*/ 	.word	0x00002e20
        /*06d8*/ 	.word	0x000000ff
        /*06dc*/ 	.word	0x00000000
        /*06e0*/ 	.short	0x010a
        /*06e2*/ 	.byte	0x04
	.zero		1


	//   ....[96]....
        /*06e4*/ 	.word	0x00002ec0
        /*06e8*/ 	.word	0x000000ff
        /*06ec*/ 	.word	0x00000000
        /*06f0*/ 	.short	0x010a
        /*06f2*/ 	.byte	0x04
	.zero		1


	//   ....[97]....
        /*06f4*/ 	.word	0x00002f60
        /*06f8*/ 	.word	0x000000ff
        /*06fc*/ 	.word	0x00000000
        /*0700*/ 	.short	0x010a
        /*0702*/ 	.byte	0x04
	.zero		1


	//   ....[98]....
        /*0704*/ 	.word	0x00003000
        /*0708*/ 	.word	0x000000ff
        /*070c*/ 	.word	0x00000000
        /*0710*/ 	.short	0x010a
        /*0712*/ 	.byte	0x04
	.zero		1


	//   ....[99]....
        /*0714*/ 	.word	0x000030a0
        /*0718*/ 	.word	0x000000ff
        /*071c*/ 	.word	0x00000000
        /*0720*/ 	.short	0x010a
        /*0722*/ 	.byte	0x04
	.zero		1


	//   ....[100]....
        /*0724*/ 	.word	0x00003140
        /*0728*/ 	.word	0x000000ff
        /*072c*/ 	.word	0x00000000
        /*0730*/ 	.short	0x010a
        /*0732*/ 	.byte	0x04
	.zero		1


	//   ....[101]....
        /*0734*/ 	.word	0x000031e0
        /*0738*/ 	.word	0x000000ff
        /*073c*/ 	.word	0x00000000
        /*0740*/ 	.short	0x010a
        /*0742*/ 	.byte	0x04
	.zero		1


	//   ....[102]....
        /*0744*/ 	.word	0x00003280
        /*0748*/ 	.word	0x000000ff
        /*074c*/ 	.word	0x00000000
        /*0750*/ 	.short	0x010a
        /*0752*/ 	.byte	0x04
	.zero		1


	//   ....[103]....
        /*0754*/ 	.word	0x00003320
        /*0758*/ 	.word	0x000000ff
        /*075c*/ 	.word	0x00000000
        /*0760*/ 	.short	0x010a
        /*0762*/ 	.byte	0x04
	.zero		1


	//   ....[104]....
        /*0764*/ 	.word	0x000033c0
        /*0768*/ 	.word	0x000000ff
        /*076c*/ 	.word	0x00000000
        /*0770*/ 	.short	0x010a
        /*0772*/ 	.byte	0x04
	.zero		1


	//   ....[105]....
        /*0774*/ 	.word	0x00003460
        /*0778*/ 	.word	0x000000ff
        /*077c*/ 	.word	0x00000000
        /*0780*/ 	.short	0x010a
        /*0782*/ 	.byte	0x04
	.zero		1


	//   ....[106]....
        /*0784*/ 	.word	0x00003500
        /*0788*/ 	.word	0x000000ff
        /*078c*/ 	.word	0x00000000
        /*0790*/ 	.short	0x010a
        /*0792*/ 	.byte	0x04
	.zero		1


	//   ....[107]....
        /*0794*/ 	.word	0x000035a0
        /*0798*/ 	.word	0x000000ff
        /*079c*/ 	.word	0x00000000
        /*07a0*/ 	.short	0x010a
        /*07a2*/ 	.byte	0x04
	.zero		1


	//   ....[108]....
        /*07a4*/ 	.word	0x00003640
        /*07a8*/ 	.word	0x000000ff
        /*07ac*/ 	.word	0x00000000
        /*07b0*/ 	.short	0x010a
        /*07b2*/ 	.byte	0x04
	.zero		1


	//   ....[109]....
        /*07b4*/ 	.word	0x000036e0
        /*07b8*/ 	.word	0x000000ff
        /*07bc*/ 	.word	0x00000000
        /*07c0*/ 	.short	0x010a
        /*07c2*/ 	.byte	0x04
	.zero		1


	//   ....[110]....
        /*07c4*/ 	.word	0x00003780
        /*07c8*/ 	.word	0x000000ff
        /*07cc*/ 	.word	0x00000000
        /*07d0*/ 	.short	0x010a
        /*07d2*/ 	.byte	0x04
	.zero		1


	//   ....[111]....
        /*07d4*/ 	.word	0x00003820
        /*07d8*/ 	.word	0x000000ff
        /*07dc*/ 	.word	0x00000000
        /*07e0*/ 	.short	0x010a
        /*07e2*/ 	.byte	0x04
	.zero		1


	//   ....[112]....
        /*07e4*/ 	.word	0x000038c0
        /*07e8*/ 	.word	0x000000ff
        /*07ec*/ 	.word	0x00000000
        /*07f0*/ 	.short	0x010a
        /*07f2*/ 	.byte	0x04
	.zero		1


	//   ....[113]....
        /*07f4*/ 	.word	0x00003960
        /*07f8*/ 	.word	0x000000ff
        /*07fc*/ 	.word	0x00000000
        /*0800*/ 	.short	0x010a
        /*0802*/ 	.byte	0x04
	.zero		1


	//   ....[114]....
        /*0804*/ 	.word	0x00003a00
        /*0808*/ 	.word	0x000000ff
        /*080c*/ 	.word	0x00000000
        /*0810*/ 	.short	0x010a
        /*0812*/ 	.byte	0x04
	.zero		1


	//   ....[115]....
        /*0814*/ 	.word	0x00003aa0
        /*0818*/ 	.word	0x000000ff
        /*081c*/ 	.word	0x00000000
        /*0820*/ 	.short	0x010a
        /*0822*/ 	.byte	0x04
	.zero		1


	//   ....[116]....
        /*0824*/ 	.word	0x00003b40
        /*0828*/ 	.word	0x000000ff
        /*082c*/ 	.word	0x00000000
        /*0830*/ 	.short	0x010a
        /*0832*/ 	.byte	0x04
	.zero		1


	//   ....[117]....
        /*0834*/ 	.word	0x00003be0
        /*0838*/ 	.word	0x000000ff
        /*083c*/ 	.word	0x00000000
        /*0840*/ 	.short	0x010a
        /*0842*/ 	.byte	0x04
	.zero		1


	//   ....[118]....
        /*0844*/ 	.word	0x00003c80
        /*0848*/ 	.word	0x000000ff
        /*084c*/ 	.word	0x00000000
        /*0850*/ 	.short	0x010a
        /*0852*/ 	.byte	0x04
	.zero		1


	//   ....[119]....
        /*0854*/ 	.word	0x00003d20
        /*0858*/ 	.word	0x000000ff
        /*085c*/ 	.word	0x00000000
        /*0860*/ 	.short	0x010a
        /*0862*/ 	.byte	0x04
	.zero		1


	//   ....[120]....
        /*0864*/ 	.word	0x00003dc0
        /*0868*/ 	.word	0x000000ff
        /*086c*/ 	.word	0x00000000
        /*0870*/ 	.short	0x010a
        /*0872*/ 	.byte	0x04
	.zero		1


	//   ....[121]....
        /*0874*/ 	.word	0x00003e60
        /*0878*/ 	.word	0x000000ff
        /*087c*/ 	.word	0x00000000
        /*0880*/ 	.short	0x010a
        /*0882*/ 	.byte	0x04
	.zero		1


	//   ....[122]....
        /*0884*/ 	.word	0x00003f10
        /*0888*/ 	.word	0x00000000
        /*088c*/ 	.word	0x00000000
        /*0890*/ 	.short	0x010a
        /*0892*/ 	.byte	0xff
	.zero		1


	//   ....[123]....
        /*0894*/ 	.word	0x00004040
        /*0898*/ 	.word	0x000000ff
        /*089c*/ 	.word	0x00000258
        /*08a0*/ 	.short	0x010a
        /*08a2*/ 	.byte	0x2d
	.zero		1


	//   ....[124]....
        /*08a4*/ 	.word	0x000040e0
        /*08a8*/ 	.word	0x000000ff
        /*08ac*/ 	.word	0x00000250
        /*08b0*/ 	.short	0x010a
        /*08b2*/ 	.byte	0x2d
	.zero		1


	//   ....[125]....
        /*08b4*/ 	.word	0x00004180
        /*08b8*/ 	.word	0x000000ff
        /*08bc*/ 	.word	0x00000000
        /*08c0*/ 	.short	0x0101
        /*08c2*/ 	.byte	0x06
	.zero		1


	//   ....[126]....
        /*08c4*/ 	.word	0x000041c0
        /*08c8*/ 	.word	0x000000ff
        /*08cc*/ 	.word	0x00000258
        /*08d0*/ 	.short	0x0106
        /*08d2*/ 	.byte	0x2d
	.zero		1


	//   ....[127]....
        /*08d4*/ 	.word	0x00004200
        /*08d8*/ 	.word	0x00000000
        /*08dc*/ 	.word	0x00000258
        /*08e0*/ 	.short	0x010a
        /*08e2*/ 	.byte	0xff
	.zero		1


	//   ....[128]....
        /*08e4*/ 	.word	0x000046e0
        /*08e8*/ 	.word	0x000000ff
        /*08ec*/ 	.word	0x00000250
        /*08f0*/ 	.short	0x010a
        /*08f2*/ 	.byte	0x06
	.zero		1


	//   ....[129]....
        /*08f4*/ 	.word	0x00004790
        /*08f8*/ 	.word	0x000000ff
        /*08fc*/ 	.word	0x00000000
        /*0900*/ 	.short	0x0101
        /*0902*/ 	.byte	0x05
	.zero		1


	//   ....[130]....
        /*0904*/ 	.word	0x000047a0
        /*0908*/ 	.word	0x000000ff
        /*090c*/ 	.word	0x00000270
        /*0910*/ 	.short	0x010a
        /*0912*/ 	.byte	0x08
	.zero		1


	//   ....[131]....
        /*0914*/ 	.word	0x00004860
        /*0918*/ 	.word	0x000000ff
        /*091c*/ 	.word	0x00000000
        /*0920*/ 	.short	0x010a
        /*0922*/ 	.byte	0x04
	.zero		1


	//   ....[132]....
        /*0924*/ 	.word	0x000048a0
        /*0928*/ 	.word	0x000000ff
        /*092c*/ 	.word	0x00000000
        /*0930*/ 	.short	0x010a
        /*0932*/ 	.byte	0x07
	.zero		1


	//   ....[133]....
        /*0934*/ 	.word	0x000049a0
        /*0938*/ 	.word	0x000000ff
        /*093c*/ 	.word	0x00000000
        /*0940*/ 	.short	0x010a
        /*0942*/ 	.byte	0x04
	.zero		1


	//   ....[134]....
        /*0944*/ 	.word	0x00004bb0
        /*0948*/ 	.word	0x000000ff
        /*094c*/ 	.word	0x00000000
        /*0950*/ 	.short	0x010a
        /*0952*/ 	.byte	0x05
	.zero		1


	//   ....[135]....
        /*0954*/ 	.word	0x00004c40
        /*0958*/ 	.word	0x000000ff
        /*095c*/ 	.word	0x00000000
        /*0960*/ 	.short	0x010a
        /*0962*/ 	.byte	0x07
	.zero		1


	//   ....[136]....
        /*0964*/ 	.word	0x00005120
        /*0968*/ 	.word	0x000000ff
        /*096c*/ 	.word	0x00000250
        /*0970*/ 	.short	0x010a
        /*0972*/ 	.byte	0x16
	.zero		1


	//   ....[137]....
        /*0974*/ 	.word	0x000051c0
        /*0978*/ 	.word	0x000000ff
        /*097c*/ 	.word	0x00000000
        /*0980*/ 	.short	0x0101
        /*0982*/ 	.byte	0x0f
	.zero		1


	//   ....[138]....
        /*0984*/ 	.word	0x000054e0
        /*0988*/ 	.word	0x000000ff
        /*098c*/ 	.word	0x00000248
        /*0990*/ 	.short	0x010a
        /*0992*/ 	.byte	0x16
	.zero		1


	//   ....[139]....
        /*0994*/ 	.word	0x000056c0
        /*0998*/ 	.word	0x000000ff
        /*099c*/ 	.word	0x00000230
        /*09a0*/ 	.short	0x010a
        /*09a2*/ 	.byte	0x16
	.zero		1


	//   ....[140]....
        /*09a4*/ 	.word	0x00005960
        /*09a8*/ 	.word	0x000000ff
        /*09ac*/ 	.word	0x00000220
        /*09b0*/ 	.short	0x010b
        /*09b2*/ 	.byte	0x16
	.zero		1


	//   ....[141]....
        /*09b4*/ 	.word	0x000059a0
        /*09b8*/ 	.word	0x000000ff
        /*09bc*/ 	.word	0x00000000
        /*09c0*/ 	.short	0x0101
        /*09c2*/ 	.byte	0x2d
	.zero		1


	//   ....[142]....
        /*09c4*/ 	.word	0x000059e0
        /*09c8*/ 	.word	0x000000ff
        /*09cc*/ 	.word	0x00000238
        /*09d0*/ 	.short	0x010a
        /*09d2*/ 	.byte	0x16
	.zero		1


	//   ....[143]....
        /*09d4*/ 	.word	0x00005bf0
        /*09d8*/ 	.word	0x000000ff
        /*09dc*/ 	.word	0x00000228
        /*09e0*/ 	.short	0x010b
        /*09e2*/ 	.byte	0x16
	.zero		1


	//   ....[144]....
        /*09e4*/ 	.word	0x00005c10
        /*09e8*/ 	.word	0x000000ff
        /*09ec*/ 	.word	0x00000000
        /*09f0*/ 	.short	0x0101
        /*09f2*/ 	.byte	0x17
	.zero		1


	//   ....[145]....
        /*09f4*/ 	.word	0x00005c40
        /*09f8*/ 	.word	0x000000ff
        /*09fc*/ 	.word	0x00000230
        /*0a00*/ 	.short	0x010a
        /*0a02*/ 	.byte	0x16
	.zero		1


	//   ....[146]....
        /*0a04*/ 	.word	0x00005c80
        /*0a08*/ 	.word	0x00000000
        /*0a0c*/ 	.word	0x00000238
        /*0a10*/ 	.short	0x010a
        /*0a12*/ 	.byte	0xff
	.zero		1


	//   ....[147]....
        /*0a14*/ 	.word	0x00005ff0
        /*0a18*/ 	.word	0x000000ff
        /*0a1c*/ 	.word	0x00000250
        /*0a20*/ 	.short	0x010a
        /*0a22*/ 	.byte	0x33
	.zero		1


	//   ....[148]....
        /*0a24*/ 	.word	0x00006110
        /*0a28*/ 	.word	0x000000ff
        /*0a2c*/ 	.word	0x00000000
        /*0a30*/ 	.short	0x0101
        /*0a32*/ 	.byte	0x04
	.zero		1


	//   ....[149]....
        /*0a34*/ 	.word	0x00006ba0
        /*0a38*/ 	.word	0x00000000
        /*0a3c*/ 	.word	0x00000220
        /*0a40*/ 	.short	0x010a
        /*0a42*/ 	.byte	0xff
	.zero		1


	//   ....[150]....
        /*0a44*/ 	.word	0x00006c30
        /*0a48*/ 	.word	0x00000078
        /*0a4c*/ 	.word	0x00000260
        /*0a50*/ 	.short	0x010a
        /*0a52*/ 	.byte	0xff
	.zero		1


	//   ....[151]....
        /*0a54*/ 	.word	0x00006d20
        /*0a58*/ 	.word	0x00000000
        /*0a5c*/ 	.word	0x00000220
        /*0a60*/ 	.short	0x010a
        /*0a62*/ 	.byte	0xff
	.zero		1


	//   ....[152]....
        /*0a64*/ 	.word	0x00006e30
        /*0a68*/ 	.word	0x00000000
        /*0a6c*/ 	.word	0x00000000
        /*0a70*/ 	.short	0x0101
        /*0a72*/ 	.byte	0xff
	.zero		1


	//   ....[153]....
        /*0a74*/ 	.word	0x00006eb0
        /*0a78*/ 	.word	0x00000078
        /*0a7c*/ 	.word	0x00000260
        /*0a80*/ 	.short	0x010a
        /*0a82*/ 	.byte	0xff
	.zero		1


	//   ....[154]....
        /*0a84*/ 	.word	0x00007a40
        /*0a88*/ 	.word	0x00000002
        /*0a8c*/ 	.word	0x00000220
        /*0a90*/ 	.short	0x010a
        /*0a92*/ 	.byte	0xff
	.zero		1


	//   ....[155]....
        /*0a94*/ 	.word	0x00007b10
        /*0a98*/ 	.word	0x00000002
        /*0a9c*/ 	.word	0x00000220
        /*0aa0*/ 	.short	0x010a
        /*0aa2*/ 	.byte	0xff
	.zero		1


	//   ....[156]....
        /*0aa4*/ 	.word	0x00007c40
        /*0aa8*/ 	.word	0x00000002
        /*0aac*/ 	.word	0x00000000
        /*0ab0*/ 	.short	0x0101
        /*0ab2*/ 	.byte	0xff
	.zero		1


	//   ....[157]....
        /*0ab4*/ 	.word	0x00008060
        /*0ab8*/ 	.word	0x000000ff
        /*0abc*/ 	.word	0x00000000
        /*0ac0*/ 	.short	0x0101
        /*0ac2*/ 	.byte	0x05
	.zero		1


	//   ....[158]....
        /*0ac4*/ 	.word	0x00008890
        /*0ac8*/ 	.word	0x00000002
        /*0acc*/ 	.word	0x00000110
        /*0ad0*/ 	.short	0x010a
        /*0ad2*/ 	.byte	0xff
	.zero		1


	//   ....[159]....
        /*0ad4*/ 	.word	0x000088f0
        /*0ad8*/ 	.word	0x00000002
        /*0adc*/ 	.word	0x00000110
        /*0ae0*/ 	.short	0x010a
        /*0ae2*/ 	.byte	0xff
	.zero		1


	//   ....[160]....
        /*0ae4*/ 	.word	0x00008950
        /*0ae8*/ 	.word	0x00000002
        /*0aec*/ 	.word	0x00000250
        /*0af0*/ 	.short	0x010a
        /*0af2*/ 	.byte	0xff
	.zero		1


	//   ....[161]....
        /*0af4*/ 	.word	0x000089b0
        /*0af8*/ 	.word	0x00000000
        /*0afc*/ 	.word	0x00000000
        /*0b00*/ 	.short	0x010a
        /*0b02*/ 	.byte	0xff
	.zero		1


	//   ....[162]....
        /*0b04*/ 	.word	0x00008a10
        /*0b08*/ 	.word	0x00000000
        /*0b0c*/ 	.word	0x00000000
        /*0b10*/ 	.short	0x010a
        /*0b12*/ 	.byte	0xff
	.zero		1


	//   ....[163]....
        /*0b14*/ 	.word	0x00008a70
        /*0b18*/ 	.word	0x00000000
        /*0b1c*/ 	.word	0x00000000
        /*0b20*/ 	.short	0x010a
        /*0b22*/ 	.byte	0xff
	.zero		1


	//   ....[164]....
        /*0b24*/ 	.word	0x00008ad0
        /*0b28*/ 	.word	0x00000000
        /*0b2c*/ 	.word	0x00000000
        /*0b30*/ 	.short	0x010a
        /*0b32*/ 	.byte	0xff
	.zero		1


	//   ....[165]....
        /*0b34*/ 	.word	0x00008b30
        /*0b38*/ 	.word	0x00000000
        /*0b3c*/ 	.word	0x00000000
        /*0b40*/ 	.short	0x010a
        /*0b42*/ 	.byte	0xff
	.zero		1


	//   ....[166]....
        /*0b44*/ 	.word	0x00008b90
        /*0b48*/ 	.word	0x00000000
        /*0b4c*/ 	.word	0x00000000
        /*0b50*/ 	.short	0x010a
        /*0b52*/ 	.byte	0xff
	.zero		1


	//   ....[167]....
        /*0b54*/ 	.word	0x00008bf0
        /*0b58*/ 	.word	0x00000000
        /*0b5c*/ 	.word	0x00000000
        /*0b60*/ 	.short	0x010a
        /*0b62*/ 	.byte	0xff
	.zero		1


	//   ....[168]....
        /*0b64*/ 	.word	0x00008c50
        /*0b68*/ 	.word	0x00000000
        /*0b6c*/ 	.word	0x00000000
        /*0b70*/ 	.short	0x010a
        /*0b72*/ 	.byte	0xff
	.zero		1


	//   ....[169]....
        /*0b74*/ 	.word	0x00008cb0
        /*0b78*/ 	.word	0x00000000
        /*0b7c*/ 	.word	0x00000000
        /*0b80*/ 	.short	0x010a
        /*0b82*/ 	.byte	0xff
	.zero		1


	//   ....[170]....
        /*0b84*/ 	.word	0x00008d10
        /*0b88*/ 	.word	0x00000000
        /*0b8c*/ 	.word	0x00000000
        /*0b90*/ 	.short	0x010a
        /*0b92*/ 	.byte	0xff
	.zero		1


	//   ....[171]....
        /*0b94*/ 	.word	0x00008d70
        /*0b98*/ 	.word	0x00000000
        /*0b9c*/ 	.word	0x00000000
        /*0ba0*/ 	.short	0x010a
        /*0ba2*/ 	.byte	0xff
	.zero		1


	//   ....[172]....
        /*0ba4*/ 	.word	0x00008dd0
        /*0ba8*/ 	.word	0x00000000
        /*0bac*/ 	.word	0x00000000
        /*0bb0*/ 	.short	0x010a
        /*0bb2*/ 	.byte	0xff
	.zero		1


	//   ....[173]....
        /*0bb4*/ 	.word	0x00008e30
        /*0bb8*/ 	.word	0x00000000
        /*0bbc*/ 	.word	0x00000000
        /*0bc0*/ 	.short	0x010a
        /*0bc2*/ 	.byte	0xff
	.zero		1


	//   ....[174]....
        /*0bc4*/ 	.word	0x00008e90
        /*0bc8*/ 	.word	0x00000000
        /*0bcc*/ 	.word	0x00000000
        /*0bd0*/ 	.short	0x010a
        /*0bd2*/ 	.byte	0xff
	.zero		1


	//   ....[175]....
        /*0bd4*/ 	.word	0x00008ef0
        /*0bd8*/ 	.word	0x00000000
        /*0bdc*/ 	.word	0x00000000
        /*0be0*/ 	.short	0x010a
        /*0be2*/ 	.byte	0xff
	.zero		1


	//   ....[176]....
        /*0be4*/ 	.word	0x00008f50
        /*0be8*/ 	.word	0x00000000
        /*0bec*/ 	.word	0x00000000
        /*0bf0*/ 	.short	0x010a
        /*0bf2*/ 	.byte	0xff
	.zero		1


	//   ....[177]....
        /*0bf4*/ 	.word	0x00008fb0
        /*0bf8*/ 	.word	0x00000000
        /*0bfc*/ 	.word	0x00000000
        /*0c00*/ 	.short	0x010a
        /*0c02*/ 	.byte	0xff
	.zero		1


	//   ....[178]....
        /*0c04*/ 	.word	0x00009010
        /*0c08*/ 	.word	0x00000000
        /*0c0c*/ 	.word	0x00000000
        /*0c10*/ 	.short	0x010a
        /*0c12*/ 	.byte	0xff
	.zero		1


	//   ....[179]....
        /*0c14*/ 	.word	0x00009070
        /*0c18*/ 	.word	0x00000000
        /*0c1c*/ 	.word	0x00000000
        /*0c20*/ 	.short	0x010a
        /*0c22*/ 	.byte	0xff
	.zero		1


	//   ....[180]....
        /*0c24*/ 	.word	0x000090d0
        /*0c28*/ 	.word	0x00000000
        /*0c2c*/ 	.word	0x00000000
        /*0c30*/ 	.short	0x010a
        /*0c32*/ 	.byte	0xff
	.zero		1


	//   ....[181]....
        /*0c34*/ 	.word	0x00009130
        /*0c38*/ 	.word	0x00000000
        /*0c3c*/ 	.word	0x00000000
        /*0c40*/ 	.short	0x010a
        /*0c42*/ 	.byte	0xff
	.zero		1


	//   ....[182]....
        /*0c44*/ 	.word	0x00009190
        /*0c48*/ 	.word	0x00000000
        /*0c4c*/ 	.word	0x00000000
        /*0c50*/ 	.short	0x010a
        /*0c52*/ 	.byte	0xff
	.zero		1


	//   ....[183]....
        /*0c54*/ 	.word	0x000091f0
        /*0c58*/ 	.word	0x00000000
        /*0c5c*/ 	.word	0x00000000
        /*0c60*/ 	.short	0x010a
        /*0c62*/ 	.byte	0xff
	.zero		1


	//   ....[184]....
        /*0c64*/ 	.word	0x00009250
        /*0c68*/ 	.word	0x00000000
        /*0c6c*/ 	.word	0x00000000
        /*0c70*/ 	.short	0x010a
        /*0c72*/ 	.byte	0xff
	.zero		1


	//   ....[185]....
        /*0c74*/ 	.word	0x000092b0
        /*0c78*/ 	.word	0x00000000
        /*0c7c*/ 	.word	0x00000000
        /*0c80*/ 	.short	0x010a
        /*0c82*/ 	.byte	0xff
	.zero		1


	//   ....[186]....
        /*0c84*/ 	.word	0x00009310
        /*0c88*/ 	.word	0x00000000
        /*0c8c*/ 	.word	0x00000000
        /*0c90*/ 	.short	0x010a
        /*0c92*/ 	.byte	0xff
	.zero		1


	//   ....[187]....
        /*0c94*/ 	.word	0x00009370
        /*0c98*/ 	.word	0x00000000
        /*0c9c*/ 	.word	0x00000000
        /*0ca0*/ 	.short	0x010a
        /*0ca2*/ 	.byte	0xff
	.zero		1


	//   ....[188]....
        /*0ca4*/ 	.word	0x000093d0
        /*0ca8*/ 	.word	0x00000000
        /*0cac*/ 	.word	0x00000000
        /*0cb0*/ 	.short	0x010a
        /*0cb2*/ 	.byte	0xff
	.zero		1


	//   ....[189]....
        /*0cb4*/ 	.word	0x00009430
        /*0cb8*/ 	.word	0x00000000
        /*0cbc*/ 	.word	0x00000000
        /*0cc0*/ 	.short	0x010a
        /*0cc2*/ 	.byte	0xff
	.zero		1


	//   ....[190]....
        /*0cc4*/ 	.word	0x00009490
        /*0cc8*/ 	.word	0x00000000
        /*0ccc*/ 	.word	0x00000000
        /*0cd0*/ 	.short	0x010a
        /*0cd2*/ 	.byte	0xff
	.zero		1


	//   ....[191]....
        /*0cd4*/ 	.word	0x000094f0
        /*0cd8*/ 	.word	0x00000000
        /*0cdc*/ 	.word	0x00000000
        /*0ce0*/ 	.short	0x010a
        /*0ce2*/ 	.byte	0xff
	.zero		1


	//   ....[192]....
        /*0ce4*/ 	.word	0x00009550
        /*0ce8*/ 	.word	0x00000000
        /*0cec*/ 	.word	0x00000000
        /*0cf0*/ 	.short	0x010a
        /*0cf2*/ 	.byte	0xff
	.zero		1


	//   ....[193]....
        /*0cf4*/ 	.word	0x000095b0
        /*0cf8*/ 	.word	0x00000000
        /*0cfc*/ 	.word	0x00000000
        /*0d00*/ 	.short	0x010a
        /*0d02*/ 	.byte	0xff
	.zero		1


	//   ....[194]....
        /*0d04*/ 	.word	0x00009610
        /*0d08*/ 	.word	0x00000004
        /*0d0c*/ 	.word	0x00000258
        /*0d10*/ 	.short	0x010a
        /*0d12*/ 	.byte	0xff
	.zero		1


	//   ....[195]....
        /*0d14*/ 	.word	0x00009670
        /*0d18*/ 	.word	0x00000004
        /*0d1c*/ 	.word	0x00000250
        /*0d20*/ 	.short	0x010a
        /*0d22*/ 	.byte	0xff
	.zero		1


	//   ....[196]....
        /*0d24*/ 	.word	0x000096d0
        /*0d28*/ 	.word	0x00000000
        /*0d2c*/ 	.word	0x00000250
        /*0d30*/ 	.short	0x010a
        /*0d32*/ 	.byte	0xff
	.zero		1


	//   ....[197]....
        /*0d34*/ 	.word	0x00009730
        /*0d38*/ 	.word	0x00000004
        /*0d3c*/ 	.word	0x00000270
        /*0d40*/ 	.short	0x010a
        /*0d42*/ 	.byte	0xff
	.zero		1


	//   ....[198]....
        /*0d44*/ 	.word	0x00009790
        /*0d48*/ 	.word	0x00000000
        /*0d4c*/ 	.word	0x00000000
        /*0d50*/ 	.short	0x010a
        /*0d52*/ 	.byte	0xff
	.zero		1


	//   ....[199]....
        /*0d54*/ 	.word	0x000097f0
        /*0d58*/ 	.word	0x00000000
        /*0d5c*/ 	.word	0x00000000
        /*0d60*/ 	.short	0x010a
        /*0d62*/ 	.byte	0xff
	.zero		1


	//   ....[200]....
        /*0d64*/ 	.word	0x00009850
        /*0d68*/ 	.word	0x00000000
        /*0d6c*/ 	.word	0x00000000
        /*0d70*/ 	.short	0x010a
        /*0d72*/ 	.byte	0xff
	.zero		1


	//   ....[201]....
        /*0d74*/ 	.word	0x000098b0
        /*0d78*/ 	.word	0x00000000
        /*0d7c*/ 	.word	0x00000250
        /*0d80*/ 	.short	0x010a
        /*0d82*/ 	.byte	0xff
	.zero		1


	//   ....[202]....
        /*0d84*/ 	.word	0x00009910
        /*0d88*/ 	.word	0x00000000
        /*0d8c*/ 	.word	0x00000248
        /*0d90*/ 	.short	0x010a
        /*0d92*/ 	.byte	0xff
	.zero		1


	//   ....[203]....
        /*0d94*/ 	.word	0x00009970
        /*0d98*/ 	.word	0x00000000
        /*0d9c*/ 	.word	0x00000230
        /*0da0*/ 	.short	0x010a
        /*0da2*/ 	.byte	0xff
	.zero		1


	//   ....[204]....
        /*0da4*/ 	.word	0x000099d0
        /*0da8*/ 	.word	0x00000000
        /*0dac*/ 	.word	0x00000238
        /*0db0*/ 	.short	0x010a
        /*0db2*/ 	.byte	0xff
	.zero		1


	//   ....[205]....
        /*0db4*/ 	.word	0x00009a30
        /*0db8*/ 	.word	0x00000000
        /*0dbc*/ 	.word	0x00000230
        /*0dc0*/ 	.short	0x010a
        /*0dc2*/ 	.byte	0xff
	.zero		1


	//   ....[206]....
        /*0dc4*/ 	.word	0x00009a90
        /*0dc8*/ 	.word	0x00000000
        /*0dcc*/ 	.word	0x00000250
        /*0dd0*/ 	.short	0x010a
        /*0dd2*/ 	.byte	0xff
	.zero		1


	//   ....[207]....
        /*0dd4*/ 	.word	0x00009ae0
        /*0dd8*/ 	.word	0x00000000
        /*0ddc*/ 	.word	0x00000220
        /*0de0*/ 	.short	0x010a
        /*0de2*/ 	.byte	0xff
	.zero		1


	//   ....[208]....
        /*0de4*/ 	.word	0x00009b30
        /*0de8*/ 	.word	0x00000078
        /*0dec*/ 	.word	0x00000260
        /*0df0*/ 	.short	0x010a
        /*0df2*/ 	.byte	0xff
	.zero		1


	//   ....[209]....
        /*0df4*/ 	.word	0x00009b80
        /*0df8*/ 	.word	0x00000002
        /*0dfc*/ 	.word	0x00000220
        /*0e00*/ 	.short	0x010a
        /*0e02*/ 	.byte	0xff
	.zero		1


	//----- nvinfo : EIATTR_NUM_MBARRIERS
	.align		4
.L_47:
        /*0e04*/ 	.byte	0x03, 0x38
        /*0e06*/ 	.short	0x0050


	//----- nvinfo : EIATTR_EXIT_INSTR_OFFSETS
	.align		4
        /*0e08*/ 	.byte	0x04, 0x1c
        /*0e0a*/ 	.short	(.L_49 - .L_48)


	//   ....[0]....
.L_48:
        /*0e0c*/ 	.word	0x00003f40


	//   ....[1]....
        /*0e10*/ 	.word	0x000041d0


	//   ....[2]....
        /*0e14*/ 	.word	0x00004230


	//   ....[3]....
        /*0e18*/ 	.word	0x00004eb0


	//   ....[4]....
        /*0e1c*/ 	.word	0x00005cb0


	//   ....[5]....
        /*0e20*/ 	.word	0x00005cf0


	//   ....[6]....
        /*0e24*/ 	.word	0x00008870


	//----- nvinfo : EIATTR_MAX_THREADS
	.align		4
.L_49:
        /*0e28*/ 	.byte	0x04, 0x05
        /*0e2a*/ 	.short	(.L_51 - .L_50)
.L_50:
        /*0e2c*/ 	.word	0x00000100
        /*0e30*/ 	.word	0x00000001
        /*0e34*/ 	.word	0x00000001


	//----- nvinfo : EIATTR_CRS_STACK_SIZE
	.align		4
.L_51:
        /*0e38*/ 	.byte	0x04, 0x1e
        /*0e3a*/ 	.short	(.L_53 - .L_52)
.L_52:
        /*0e3c*/ 	.word	0x00000000


	//----- nvinfo : EIATTR_CBANK_PARAM_SIZE
	.align		4
.L_53:
        /*0e40*/ 	.byte	0x03, 0x19
        /*0e42*/ 	.short	0x0800


	//----- nvinfo : EIATTR_PARAM_CBANK
	.align		4
        /*0e44*/ 	.byte	0x04, 0x0a
        /*0e46*/ 	.short	(.L_55 - .L_54)
	.align		4
.L_54:
        /*0e48*/ 	.word	index@(.nv.constant0._ZN7cutlass13device_kernelINS_4conv6kernel13ConvUniversalINS1_16ConvProblemShapeILNS1_8OperatorE1ELi2EEENS1_10collective14CollectiveConvINS1_47MainloopSm100TmaUmmaWarpSpecializedImplicitGemmILS5_1ELi34ELi2ELi1ELi2EN4cute5tupleIJNSA_1CILi1EEESD_SD_EEEEENSB_IJNSC_ILi64EEENSC_ILi128EEENSB_IJNSC_ILi32EEEEEEEEENS_12float_e4m3_tESL_NSA_8TiledMMAINSA_8MMA_AtomIJNSA_10MMA_TraitsINSA_19SM100_MMA_F8F6F4_SSEJSL_SL_fSG_SH_NSA_17integral_constantINSA_4UMMA5MajorELSS_0EEENSQ_ISS_LSS_1EEENSQ_INSR_7ScaleInELSV_0EEESW_EEEEEENSA_6LayoutISE_NSB_IJNSC_ILi0EEES10_S10_EEEEENSB_IJNSA_10UnderscoreES13_S13_EEEEENS7_6detail27Sm100ImplicitGemmTileTraitsINSA_20SM90_TMA_LOAD_IM2COLENSA_14ComposedLayoutINSA_7SwizzleILi1ELi4ELi3EEENSA_18smem_ptr_flag_bitsILi8EEENSZ_INSB_IJNSC_ILi8EEESI_EEENSB_IJSI_SD_EEEEEEEvEENS17_INSA_13SM90_TMA_LOADENS19_INS1A_ILi3ELi4ELi3EEES1D_NSZ_INSB_IJSH_S1E_EEENSB_IJSD_SH_EEEEEEEvEEEENS_8epilogue10collective18CollectiveEpilogueINS1S_23Sm100TmaWarpSpecializedILi2ELi2ELi32ELb0ELb0EEEJSK_NSB_IJNSZ_ISG_SD_EES1X_EEESL_NSB_IJNSB_IJlllEEESD_S10_EEESL_S20_NS1S_6fusion15FusionCallbacksIS1W_NS21_17LinearCombinationISL_fSL_fLNS_15FloatRoundStyleE2EEESK_S1Y_JEEENSA_5SM1004TMEM4LOAD26SM100_TMEM_LOAD_16dp32b32xES18_NS19_INS1A_ILi2ELi4ELi3EEES1D_NSZ_INSB_IJS1E_SG_EEENSB_IJSG_SD_EEEEEEENSA_39AutoVectorizingCopyWithAssumedAlignmentILi128EEENSA_21SM90_TMA_STORE_IM2COLES2F_S2H_S2H_EEEvvEEEEvNT_6ParamsE)
        /*0e4c*/ 	.short	0x0380
        /*0e4e*/ 	.short	0x0800


	//----- nvinfo : EIATTR_SW_WAR
	.align		4
.L_55:
        /*0e50*/ 	.byte	0x04, 0x36
        /*0e52*/ 	.short	(.L_57 - .L_56)
.L_56:
        /*0e54*/ 	.word	0x00000008
.L_57:


//--------------------- .nv.callgraph             --------------------------
	.section	.nv.callgraph,"",@"SHT_CUDA_CALLGRAPH"
	.align	4
	.sectionentsize	8
	.align		4
        /*0000*/ 	.word	0x00000000
	.align		4
        /*0004*/ 	.word	0xffffffff
	.align		4
        /*0008*/ 	.word	index@(_ZN7cutlass13device_kernelINS_4conv6kernel13ConvUniversalINS1_16ConvProblemShapeILNS1_8OperatorE1ELi2EEENS1_10collective14CollectiveConvINS1_47MainloopSm100TmaUmmaWarpSpecializedImplicitGemmILS5_1ELi34ELi2ELi1ELi2EN4cute5tupleIJNSA_1CILi1EEESD_SD_EEEEENSB_IJNSC_ILi64EEENSC_ILi128EEENSB_IJNSC_ILi32EEEEEEEEENS_12float_e4m3_tESL_NSA_8TiledMMAINSA_8MMA_AtomIJNSA_10MMA_TraitsINSA_19SM100_MMA_F8F6F4_SSEJSL_SL_fSG_SH_NSA_17integral_constantINSA_4UMMA5MajorELSS_0EEENSQ_ISS_LSS_1EEENSQ_INSR_7ScaleInELSV_0EEESW_EEEEEENSA_6LayoutISE_NSB_IJNSC_ILi0EEES10_S10_EEEEENSB_IJNSA_10UnderscoreES13_S13_EEEEENS7_6detail27Sm100ImplicitGemmTileTraitsINSA_20SM90_TMA_LOAD_IM2COLENSA_14ComposedLayoutINSA_7SwizzleILi1ELi4ELi3EEENSA_18smem_ptr_flag_bitsILi8EEENSZ_INSB_IJNSC_ILi8EEESI_EEENSB_IJSI_SD_EEEEEEEvEENS17_INSA_13SM90_TMA_LOADENS19_INS1A_ILi3ELi4ELi3EEES1D_NSZ_INSB_IJSH_S1E_EEENSB_IJSD_SH_EEEEEEEvEEEENS_8epilogue10collective18CollectiveEpilogueINS1S_23Sm100TmaWarpSpecializedILi2ELi2ELi32ELb0ELb0EEEJSK_NSB_IJNSZ_ISG_SD_EES1X_EEESL_NSB_IJNSB_IJlllEEESD_S10_EEESL_S20_NS1S_6fusion15FusionCallbacksIS1W_NS21_17LinearCombinationISL_fSL_fLNS_15FloatRoundStyleE2EEESK_S1Y_JEEENSA_5SM1004TMEM4LOAD26SM100_TMEM_LOAD_16dp32b32xES18_NS19_INS1A_ILi2ELi4ELi3EEES1D_NSZ_INSB_IJS1E_SG_EEENSB_IJSG_SD_EEEEEEENSA_39AutoVectorizingCopyWithAssumedAlignmentILi128EEENSA_21SM90_TMA_STORE_IM2COLES2F_S2H_S2H_EEEvvEEEEvNT_6ParamsE)
	.align		4
        /*000c*/ 	.word	index@(__assertfail)
	.align		4
        /*0010*/ 	.word	0x00000000
	.align		4
        /*0014*/ 	.word	0xfffffffe
	.align		4
        /*0018*/ 	.word	0x00000000
	.align		4
        /*001c*/ 	.word	0xfffffffd
	.align		4
        /*0020*/ 	.word	0x00000000
	.align		4
        /*0024*/ 	.word	0xfffffffc


//--------------------- .nv.constant4             --------------------------
	.section	.nv.constant4,"a",@progbits
	.align	8
	.align		8
.nv.constant4:
        /*0000*/ 	.dword	__assertfail
	.align		8
        /*0008*/ 	.dword	__unnamed_1
	.align		8
        /*0010*/ 	.dword	__unnamed_2
	.align		8
        /*0018*/ 	.dword	_ZN39_INTERNAL_1a42a2a5_4_k_cu_decc30eb_30564cuda3std3__45__cpo5beginE
	.align		8
        /*0020*/ 	.dword	_ZN39_INTERNAL_1a42a2a5_4_k_cu_decc30eb_30564cuda3std3__45__cpo3endE
	.align		8
        /*0028*/ 	.dword	_ZN39_INTERNAL_1a42a2a5_4_k_cu_decc30eb_30564cuda3std3__45__cpo6cbeginE
	.align		8
        /*0030*/ 	.dword	_ZN39_INTERNAL_1a42a2a5_4_k_cu_decc30eb_30564cuda3std3__45__cpo4cendE
	.align		8
        /*0038*/ 	.dword	_ZN39_INTERNAL_1a42a2a5_4_k_cu_decc30eb_30564cuda3std3__441_GLOBAL__N__1a42a2a5_4_k_cu_decc30eb_30566ignoreE
	.align		8
        /*0040*/ 	.dword	_ZN39_INTERNAL_1a42a2a5_4_k_cu_decc30eb_30564cuda3std3__419piecewise_constructE
	.align		8
        /*0048*/ 	.dword	_ZN39_INTERNAL_1a42a2a5_4_k_cu_decc30eb_30564cuda3std3__48in_placeE
	.align		8
        /*0050*/ 	.dword	_ZN39_INTERNAL_1a42a2a5_4_k_cu_decc30eb_30564cuda3std6ranges3__45__cpo4swapE
	.align		8
        /*0058*/ 	.dword	_ZN39_INTERNAL_1a42a2a5_4_k_cu_decc30eb_30564cuda3std6ranges3__45__cpo9iter_moveE
	.align		8
        /*0060*/ 	.dword	_ZN39_INTERNAL_1a42a2a5_4_k_cu_decc30eb_30564cute7productE
	.align		8
        /*0068*/ 	.dword	_ZN39_INTERNAL_1a42a2a5_4_k_cu_decc30eb_30564cute1_E
	.align		8
        /*0070*/ 	.dword	$str$27
	.align		8
        /*0078*/ 	.dword	$str$28
	.align		8
        /*0080*/ 	.dword	$str$29
	.align		8
        /*0088*/ 	.dword	$str$30


//--------------------- .text._ZN7cutlass13device_kernelINS_4conv6kernel13ConvUniversalINS1_16ConvProblemShapeILNS1_8OperatorE1ELi2EEENS1_10collective14CollectiveConvINS1_47MainloopSm100TmaUmmaWarpSpecializedImplicitGemmILS5_1ELi34ELi2ELi1ELi2EN4cute5tupleIJNSA_1CILi1EEESD_SD_EEEEENSB_IJNSC_ILi64EEENSC_ILi128EEENSB_IJNSC_ILi32EEEEEEEEENS_12float_e4m3_tESL_NSA_8TiledMMAINSA_8MMA_AtomIJNSA_10MMA_TraitsINSA_19SM100_MMA_F8F6F4_SSEJSL_SL_fSG_SH_NSA_17integral_constantINSA_4UMMA5MajorELSS_0EEENSQ_ISS_LSS_1EEENSQ_INSR_7ScaleInELSV_0EEESW_EEEEEENSA_6LayoutISE_NSB_IJNSC_ILi0EEES10_S10_EEEEENSB_IJNSA_10UnderscoreES13_S13_EEEEENS7_6detail27Sm100ImplicitGemmTileTraitsINSA_20SM90_TMA_LOAD_IM2COLENSA_14ComposedLayoutINSA_7SwizzleILi1ELi4ELi3EEENSA_18smem_ptr_flag_bitsILi8EEENSZ_INSB_IJNSC_ILi8EEESI_EEENSB_IJSI_SD_EEEEEEEvEENS17_INSA_13SM90_TMA_LOADENS19_INS1A_ILi3ELi4ELi3EEES1D_NSZ_INSB_IJSH_S1E_EEENSB_IJSD_SH_EEEEEEEvEEEENS_8epilogue10collective18CollectiveEpilogueINS1S_23Sm100TmaWarpSpecializedILi2ELi2ELi32ELb0ELb0EEEJSK_NSB_IJNSZ_ISG_SD_EES1X_EEESL_NSB_IJNSB_IJlllEEESD_S10_EEESL_S20_NS1S_6fusion15FusionCallbacksIS1W_NS21_17LinearCombinationISL_fSL_fLNS_15FloatRoundStyleE2EEESK_S1Y_JEEENSA_5SM1004TMEM4LOAD26SM100_TMEM_LOAD_16dp32b32xES18_NS19_INS1A_ILi2ELi4ELi3EEES1D_NSZ_INSB_IJS1E_SG_EEENSB_IJSG_SD_EEEEEEENSA_39AutoVectorizingCopyWithAssumedAlignmentILi128EEENSA_21SM90_TMA_STORE_IM2COLES2F_S2H_S2H_EEEvvEEEEvNT_6ParamsE --------------------------
	.section	.text._ZN7cutlass13device_kernelINS_4conv6kernel13ConvUniversalINS1_16ConvProblemShapeILNS1_8OperatorE1ELi2EEENS1_10collective14CollectiveConvINS1_47MainloopSm100TmaUmmaWarpSpecializedImplicitGemmILS5_1ELi34ELi2ELi1ELi2EN4cute5tupleIJNSA_1CILi1EEESD_SD_EEEEENSB_IJNSC_ILi64EEENSC_ILi128EEENSB_IJNSC_ILi32EEEEEEEEENS_12float_e4m3_tESL_NSA_8TiledMMAINSA_8MMA_AtomIJNSA_10MMA_TraitsINSA_19SM100_MMA_F8F6F4_SSEJSL_SL_fSG_SH_NSA_17integral_constantINSA_4UMMA5MajorELSS_0EEENSQ_ISS_LSS_1EEENSQ_INSR_7ScaleInELSV_0EEESW_EEEEEENSA_6LayoutISE_NSB_IJNSC_ILi0EEES10_S10_EEEEENSB_IJNSA_10UnderscoreES13_S13_EEEEENS7_6detail27Sm100ImplicitGemmTileTraitsINSA_20SM90_TMA_LOAD_IM2COLENSA_14ComposedLayoutINSA_7SwizzleILi1ELi4ELi3EEENSA_18smem_ptr_flag_bitsILi8EEENSZ_INSB_IJNSC_ILi8EEESI_EEENSB_IJSI_SD_EEEEEEEvEENS17_INSA_13SM90_TMA_LOADENS19_INS1A_ILi3ELi4ELi3EEES1D_NSZ_INSB_IJSH_S1E_EEENSB_IJSD_SH_EEEEEEEvEEEENS_8epilogue10collective18CollectiveEpilogueINS1S_23Sm100TmaWarpSpecializedILi2ELi2ELi32ELb0ELb0EEEJSK_NSB_IJNSZ_ISG_SD_EES1X_EEESL_NSB_IJNSB_IJlllEEESD_S10_EEESL_S20_NS1S_6fusion15FusionCallbacksIS1W_NS21_17LinearCombinationISL_fSL_fLNS_15FloatRoundStyleE2EEESK_S1Y_JEEENSA_5SM1004TMEM4LOAD26SM100_TMEM_LOAD_16dp32b32xES18_NS19_INS1A_ILi2ELi4ELi3EEES1D_NSZ_INSB_IJS1E_SG_EEENSB_IJSG_SD_EEEEEEENSA_39AutoVectorizingCopyWithAssumedAlignmentILi128EEENSA_21SM90_TMA_STORE_IM2COLES2F_S2H_S2H_EEEvvEEEEvNT_6ParamsE,"ax",@progbits
	.align	128
.text._ZN7cutlass13device_kernelINS_4conv6kernel13ConvUniversalINS1_16ConvProblemShapeILNS1_8OperatorE1ELi2EEENS1_10collective14CollectiveConvINS1_47MainloopSm100TmaUmmaWarpSpecializedImplicitGemmILS5_1ELi34ELi2ELi1ELi2EN4cute5tupleIJNSA_1CILi1EEESD_SD_EEEEENSB_IJNSC_ILi64EEENSC_ILi128EEENSB_IJNSC_ILi32EEEEEEEEENS_12float_e4m3_tESL_NSA_8TiledMMAINSA_8MMA_AtomIJNSA_10MMA_TraitsINSA_19SM100_MMA_F8F6F4_SSEJSL_SL_fSG_SH_NSA_17integral_constantINSA_4UMMA5MajorELSS_0EEENSQ_ISS_LSS_1EEENSQ_INSR_7ScaleInELSV_0EEESW_EEEEEENSA_6LayoutISE_NSB_IJNSC_ILi0EEES10_S10_EEEEENSB_IJNSA_10UnderscoreES13_S13_EEEEENS7_6detail27Sm100ImplicitGemmTileTraitsINSA_20SM90_TMA_LOAD_IM2COLENSA_14ComposedLayoutINSA_7SwizzleILi1ELi4ELi3EEENSA_18smem_ptr_flag_bitsILi8EEENSZ_INSB_IJNSC_ILi8EEESI_EEENSB_IJSI_SD_EEEEEEEvEENS17_INSA_13SM90_TMA_LOADENS19_INS1A_ILi3ELi4ELi3EEES1D_NSZ_INSB_IJSH_S1E_EEENSB_IJSD_SH_EEEEEEEvEEEENS_8epilogue10collective18CollectiveEpilogueINS1S_23Sm100TmaWarpSpecializedILi2ELi2ELi32ELb0ELb0EEEJSK_NSB_IJNSZ_ISG_SD_EES1X_EEESL_NSB_IJNSB_IJlllEEESD_S10_EEESL_S20_NS1S_6fusion15FusionCallbacksIS1W_NS21_17LinearCombinationISL_fSL_fLNS_15FloatRoundStyleE2EEESK_S1Y_JEEENSA_5SM1004TMEM4LOAD26SM100_TMEM_LOAD_16dp32b32xES18_NS19_INS1A_ILi2ELi4ELi3EEES1D_NSZ_INSB_IJS1E_SG_EEENSB_IJSG_SD_EEEEEEENSA_39AutoVectorizingCopyWithAssumedAlignmentILi128EEENSA_21SM90_TMA_STORE_IM2COLES2F_S2H_S2H_EEEvvEEEEvNT_6ParamsE:
        .type           _ZN7cutlass13device_kernelINS_4conv6kernel13ConvUniversalINS1_16ConvProblemShapeILNS1_8OperatorE1ELi2EEENS1_10collective14CollectiveConvINS1_47MainloopSm100TmaUmmaWarpSpecializedImplicitGemmILS5_1ELi34ELi2ELi1ELi2EN4cute5tupleIJNSA_1CILi1EEESD_SD_EEEEENSB_IJNSC_ILi64EEENSC_ILi128EEENSB_IJNSC_ILi32EEEEEEEEENS_12float_e4m3_tESL_NSA_8TiledMMAINSA_8MMA_AtomIJNSA_10MMA_TraitsINSA_19SM100_MMA_F8F6F4_SSEJSL_SL_fSG_SH_NSA_17integral_constantINSA_4UMMA5MajorELSS_0EEENSQ_ISS_LSS_1EEENSQ_INSR_7ScaleInELSV_0EEESW_EEEEEENSA_6LayoutISE_NSB_IJNSC_ILi0EEES10_S10_EEEEENSB_IJNSA_10UnderscoreES13_S13_EEEEENS7_6detail27Sm100ImplicitGemmTileTraitsINSA_20SM90_TMA_LOAD_IM2COLENSA_14ComposedLayoutINSA_7SwizzleILi1ELi4ELi3EEENSA_18smem_ptr_flag_bitsILi8EEENSZ_INSB_IJNSC_ILi8EEESI_EEENSB_IJSI_SD_EEEEEEEvEENS17_INSA_13SM90_TMA_LOADENS19_INS1A_ILi3ELi4ELi3EEES1D_NSZ_INSB_IJSH_S1E_EEENSB_IJSD_SH_EEEEEEEvEEEENS_8epilogue10collective18CollectiveEpilogueINS1S_23Sm100TmaWarpSpecializedILi2ELi2ELi32ELb0ELb0EEEJSK_NSB_IJNSZ_ISG_SD_EES1X_EEESL_NSB_IJNSB_IJlllEEESD_S10_EEESL_S20_NS1S_6fusion15FusionCallbacksIS1W_NS21_17LinearCombinationISL_fSL_fLNS_15FloatRoundStyleE2EEESK_S1Y_JEEENSA_5SM1004TMEM4LOAD26SM100_TMEM_LOAD_16dp32b32xES18_NS19_INS1A_ILi2ELi4ELi3EEES1D_NSZ_INSB_IJS1E_SG_EEENSB_IJSG_SD_EEEEEEENSA_39AutoVectorizingCopyWithAssumedAlignmentILi128EEENSA_21SM90_TMA_STORE_IM2COLES2F_S2H_S2H_EEEvvEEEEvNT_6ParamsE,@function
        .size           _ZN7cutlass13device_kernelINS_4conv6kernel13ConvUniversalINS1_16ConvProblemShapeILNS1_8OperatorE1ELi2EEENS1_10collective14CollectiveConvINS1_47MainloopSm100TmaUmmaWarpSpecializedImplicitGemmILS5_1ELi34ELi2ELi1ELi2EN4cute5tupleIJNSA_1CILi1EEESD_SD_EEEEENSB_IJNSC_ILi64EEENSC_ILi128EEENSB_IJNSC_ILi32EEEEEEEEENS_12float_e4m3_tESL_NSA_8TiledMMAINSA_8MMA_AtomIJNSA_10MMA_TraitsINSA_19SM100_MMA_F8F6F4_SSEJSL_SL_fSG_SH_NSA_17integral_constantINSA_4UMMA5MajorELSS_0EEENSQ_ISS_LSS_1EEENSQ_INSR_7ScaleInELSV_0EEESW_EEEEEENSA_6LayoutISE_NSB_IJNSC_ILi0EEES10_S10_EEEEENSB_IJNSA_10UnderscoreES13_S13_EEEEENS7_6detail27Sm100ImplicitGemmTileTraitsINSA_20SM90_TMA_LOAD_IM2COLENSA_14ComposedLayoutINSA_7SwizzleILi1ELi4ELi3EEENSA_18smem_ptr_flag_bitsILi8EEENSZ_INSB_IJNSC_ILi8EEESI_EEENSB_IJSI_SD_EEEEEEEvEENS17_INSA_13SM90_TMA_LOADENS19_INS1A_ILi3ELi4ELi3EEES1D_NSZ_INSB_IJSH_S1E_EEENSB_IJSD_SH_EEEEEEEvEEEENS_8epilogue10collective18CollectiveEpilogueINS1S_23Sm100TmaWarpSpecializedILi2ELi2ELi32ELb0ELb0EEEJSK_NSB_IJNSZ_ISG_SD_EES1X_EEESL_NSB_IJNSB_IJlllEEESD_S10_EEESL_S20_NS1S_6fusion15FusionCallbacksIS1W_NS21_17LinearCombinationISL_fSL_fLNS_15FloatRoundStyleE2EEESK_S1Y_JEEENSA_5SM1004TMEM4LOAD26SM100_TMEM_LOAD_16dp32b32xES18_NS19_INS1A_ILi2ELi4ELi3EEES1D_NSZ_INSB_IJS1E_SG_EEENSB_IJSG_SD_EEEEEEENSA_39AutoVectorizingCopyWithAssumedAlignmentILi128EEENSA_21SM90_TMA_STORE_IM2COLES2F_S2H_S2H_EEEvvEEEEvNT_6ParamsE,(.L_x_224 - _ZN7cutlass13device_kernelINS_4conv6kernel13ConvUniversalINS1_16ConvProblemShapeILNS1_8OperatorE1ELi2EEENS1_10collective14CollectiveConvINS1_47MainloopSm100TmaUmmaWarpSpecializedImplicitGemmILS5_1ELi34ELi2ELi1ELi2EN4cute5tupleIJNSA_1CILi1EEESD_SD_EEEEENSB_IJNSC_ILi64EEENSC_ILi128EEENSB_IJNSC_ILi32EEEEEEEEENS_12float_e4m3_tESL_NSA_8TiledMMAINSA_8MMA_AtomIJNSA_10MMA_TraitsINSA_19SM100_MMA_F8F6F4_SSEJSL_SL_fSG_SH_NSA_17integral_constantINSA_4UMMA5MajorELSS_0EEENSQ_ISS_LSS_1EEENSQ_INSR_7ScaleInELSV_0EEESW_EEEEEENSA_6LayoutISE_NSB_IJNSC_ILi0EEES10_S10_EEEEENSB_IJNSA_10UnderscoreES13_S13_EEEEENS7_6detail27Sm100ImplicitGemmTileTraitsINSA_20SM90_TMA_LOAD_IM2COLENSA_14ComposedLayoutINSA_7SwizzleILi1ELi4ELi3EEENSA_18smem_ptr_flag_bitsILi8EEENSZ_INSB_IJNSC_ILi8EEESI_EEENSB_IJSI_SD_EEEEEEEvEENS17_INSA_13SM90_TMA_LOADENS19_INS1A_ILi3ELi4ELi3EEES1D_NSZ_INSB_IJSH_S1E_EEENSB_IJSD_SH_EEEEEEEvEEEENS_8epilogue10collective18CollectiveEpilogueINS1S_23Sm100TmaWarpSpecializedILi2ELi2ELi32ELb0ELb0EEEJSK_NSB_IJNSZ_ISG_SD_EES1X_EEESL_NSB_IJNSB_IJlllEEESD_S10_EEESL_S20_NS1S_6fusion15FusionCallbacksIS1W_NS21_17LinearCombinationISL_fSL_fLNS_15FloatRoundStyleE2EEESK_S1Y_JEEENSA_5SM1004TMEM4LOAD26SM100_TMEM_LOAD_16dp32b32xES18_NS19_INS1A_ILi2ELi4ELi3EEES1D_NSZ_INSB_IJS1E_SG_EEENSB_IJSG_SD_EEEEEEENSA_39AutoVectorizingCopyWithAssumedAlignmentILi128EEENSA_21SM90_TMA_STORE_IM2COLES2F_S2H_S2H_EEEvvEEEEvNT_6ParamsE)
        .other          _ZN7cutlass13device_kernelINS_4conv6kernel13ConvUniversalINS1_16ConvProblemShapeILNS1_8OperatorE1ELi2EEENS1_10collective14CollectiveConvINS1_47MainloopSm100TmaUmmaWarpSpecializedImplicitGemmILS5_1ELi34ELi2ELi1ELi2EN4cute5tupleIJNSA_1CILi1EEESD_SD_EEEEENSB_IJNSC_ILi64EEENSC_ILi128EEENSB_IJNSC_ILi32EEEEEEEEENS_12float_e4m3_tESL_NSA_8TiledMMAINSA_8MMA_AtomIJNSA_10MMA_TraitsINSA_19SM100_MMA_F8F6F4_SSEJSL_SL_fSG_SH_NSA_17integral_constantINSA_4UMMA5MajorELSS_0EEENSQ_ISS_LSS_1EEENSQ_INSR_7ScaleInELSV_0EEESW_EEEEEENSA_6LayoutISE_NSB_IJNSC_ILi0EEES10_S10_EEEEENSB_IJNSA_10UnderscoreES13_S13_EEEEENS7_6detail27Sm100ImplicitGemmTileTraitsINSA_20SM90_TMA_LOAD_IM2COLENSA_14ComposedLayoutINSA_7SwizzleILi1ELi4ELi3EEENSA_18smem_ptr_flag_bitsILi8EEENSZ_INSB_IJNSC_ILi8EEESI_EEENSB_IJSI_SD_EEEEEEEvEENS17_INSA_13SM90_TMA_LOADENS19_INS1A_ILi3ELi4ELi3EEES1D_NSZ_INSB_IJSH_S1E_EEENSB_IJSD_SH_EEEEEEEvEEEENS_8epilogue10collective18CollectiveEpilogueINS1S_23Sm100TmaWarpSpecializedILi2ELi2ELi32ELb0ELb0EEEJSK_NSB_IJNSZ_ISG_SD_EES1X_EEESL_NSB_IJNSB_IJlllEEESD_S10_EEESL_S20_NS1S_6fusion15FusionCallbacksIS1W_NS21_17LinearCombinationISL_fSL_fLNS_15FloatRoundStyleE2EEESK_S1Y_JEEENSA_5SM1004TMEM4LOAD26SM100_TMEM_LOAD_16dp32b32xES18_NS19_INS1A_ILi2ELi4ELi3EEES1D_NSZ_INSB_IJS1E_SG_EEENSB_IJSG_SD_EEEEEEENSA_39AutoVectorizingCopyWithAssumedAlignmentILi128EEENSA_21SM90_TMA_STORE_IM2COLES2F_S2H_S2H_EEEvvEEEEvNT_6ParamsE,@"STO_CUDA_ENTRY STV_DEFAULT"
_ZN7cutlass13device_kernelINS_4conv6kernel13ConvUniversalINS1_16ConvProblemShapeILNS1_8OperatorE1ELi2EEENS1_10collective14CollectiveConvINS1_47MainloopSm100TmaUmmaWarpSpecializedImplicitGemmILS5_1ELi34ELi2ELi1ELi2EN4cute5tupleIJNSA_1CILi1EEESD_SD_EEEEENSB_IJNSC_ILi64EEENSC_ILi128EEENSB_IJNSC_ILi32EEEEEEEEENS_12float_e4m3_tESL_NSA_8TiledMMAINSA_8MMA_AtomIJNSA_10MMA_TraitsINSA_19SM100_MMA_F8F6F4_SSEJSL_SL_fSG_SH_NSA_17integral_constantINSA_4UMMA5MajorELSS_0EEENSQ_ISS_LSS_1EEENSQ_INSR_7ScaleInELSV_0EEESW_EEEEEENSA_6LayoutISE_NSB_IJNSC_ILi0EEES10_S10_EEEEENSB_IJNSA_10UnderscoreES13_S13_EEEEENS7_6detail27Sm100ImplicitGemmTileTraitsINSA_20SM90_TMA_LOAD_IM2COLENSA_14ComposedLayoutINSA_7SwizzleILi1ELi4ELi3EEENSA_18smem_ptr_flag_bitsILi8EEENSZ_INSB_IJNSC_ILi8EEESI_EEENSB_IJSI_SD_EEEEEEEvEENS17_INSA_13SM90_TMA_LOADENS19_INS1A_ILi3ELi4ELi3EEES1D_NSZ_INSB_IJSH_S1E_EEENSB_IJSD_SH_EEEEEEEvEEEENS_8epilogue10collective18CollectiveEpilogueINS1S_23Sm100TmaWarpSpecializedILi2ELi2ELi32ELb0ELb0EEEJSK_NSB_IJNSZ_ISG_SD_EES1X_EEESL_NSB_IJNSB_IJlllEEESD_S10_EEESL_S20_NS1S_6fusion15FusionCallbacksIS1W_NS21_17LinearCombinationISL_fSL_fLNS_15FloatRoundStyleE2EEESK_S1Y_JEEENSA_5SM1004TMEM4LOAD26SM100_TMEM_LOAD_16dp32b32xES18_NS19_INS1A_ILi2ELi4ELi3EEES1D_NSZ_INSB_IJS1E_SG_EEENSB_IJSG_SD_EEEEEEENSA_39AutoVectorizingCopyWithAssumedAlignmentILi128EEENSA_21SM90_TMA_STORE_IM2COLES2F_S2H_S2H_EEEvvEEEEvNT_6ParamsE:
[----:B------:R-:W1:Y:S01]  /*0000*/  LDC R1, c[0x0][0x37c] ;  /* 0x0000df00ff017b82 */ /* 0x000e620000000800 */
[----:B------:R-:W2:Y:S01]  /*0010*/  S2R R111, SR_TID.X ;  /* 0x00000000006f7919 */ /* 0x000ea20000002100 */
[----:B------:R-:W3:Y:S01]  /*0020*/  LDCU.64 UR4, c[0x0][0x890] ;  /* 0x00011200ff0477ac */ /* 0x000ee20008000a00 */
[----:B-1----:R-:W-:Y:S01]  /*0030*/  VIADD R1, R1, 0xfffffff8 ;  /* 0xfffffff801017836 */ /* 0x002fe20000000000 */
[----:B------:R-:W-:Y:S02]  /*0040*/  PRMT R102, RZ, 0x7610, R102 ;  /* 0x00007610ff667816 */ /* 0x000fe40000000066 */
[----:B------:R-:W-:Y:S01]  /*0050*/  ELECT P5, URZ, PT ;  /* 0x0000000000ff782f */ /* 0x000fe200038a0000 */
[----:B------:R-:W1:Y:S01]  /*0060*/  LDCU.64 UR48, c[0x0][0x358] ;  /* 0x00006b00ff3077ac */ /* 0x000e620008000a00 */
[----:B---3--:R-:W-:-:S04]  /*0070*/  UISETP.NE.U32.AND UP0, UPT, UR4, URZ, UPT ;  /* 0x000000ff0400728c */ /* 0x008fc8000bf05070 */
[----:B------:R-:W-:Y:S01]  /*0080*/  UISETP.NE.AND.EX UP0, UPT, UR5, URZ, UPT, UP0 ;  /* 0x000000ff0500728c */ /* 0x000fe2000bf05300 */
[----:B--2---:R-:W-:-:S05]  /*0090*/  SHF.R.U32.HI R113, RZ, 0x5, R111 ;  /* 0x00000005ff717819 */ /* 0x004fca000001166f */
[----:B------:R-:W2:Y:S02]  /*00a0*/  SHFL.IDX PT, R0, R113, RZ, 0x1f ;  /* 0x00001fff71007589 */ /* 0x000ea400000e0000 */
[----:B--2---:R-:W-:Y:S01]  /*00b0*/  R2UR UR8, R0 ;  /* 0x00000000000872ca */ /* 0x004fe200000e0000 */
[----:B-1----:R-:W-:-:S14]  /*00c0*/  BRA.U UP0, `(.L_x_0) ;  /* 0x00000001002c7547 */ /* 0x002fdc000b800000 */
[----:B------:R-:W1:Y:S02]  /*00d0*/  LDCU.64 UR6, c[0x0][0x888] ;  /* 0x00011100ff0677ac */ /* 0x000e640008000a00 */
[----:B-1----:R-:W-:-:S04]  /*00e0*/  UISETP.NE.U32.AND UP0, UPT, UR6, URZ, UPT ;  /* 0x000000ff0600728c */ /* 0x002fc8000bf05070 */
[----:B------:R-:W-:-:S09]  /*00f0*/  UISETP.NE.AND.EX UP0, UPT, UR7, URZ, UPT, UP0 ;  /* 0x000000ff0700728c */ /* 0x000fd2000bf05300 */
[----:B------:R-:W-:Y:S05]  /*0100*/  BRA.U !UP0, `(.L_x_1) ;  /* 0x0000000108107547 */ /* 0x000fea000b800000 */
[----:B------:R-:W1:Y:S02]  /*0110*/  LDC.64 R2, c[0x0][0x888] ;  /* 0x00022200ff027b82 */ /* 0x000e640000000a00 */
[----:B-1----:R1:W5:Y:S01]  /*0120*/  LDG.E R49, desc[UR48][R2.64] ;  /* 0x0000003002317981 */ /* 0x002362000c1e1900 */
[----:B------:R-:W-:Y:S01]  /*0130*/  HFMA2 R102, -RZ, RZ, 0, 5.9604644775390625e-08 ;  /* 0x00000001ff667431 */ /* 0x000fe200000001ff */
[----:B------:R-:W-:Y:S05]  /*0140*/  BRA `(.L_x_0) ;  /* 0x00000000000c7947 */ /* 0x000fea0003800000 */
.L_x_1:
[----:B------:R-:W1:Y:S01]  /*0150*/  LDCU UR6, c[0x0][0x880] ;  /* 0x00011000ff0677ac */ /* 0x000e620008000800 */
[----:B------:R-:W-:Y:S01]  /*0160*/  HFMA2 R102, -RZ, RZ, 0, 5.9604644775390625e-08 ;  /* 0x00000001ff667431 */ /* 0x000fe200000001ff */
[----:B-1----:R-:W-:-:S07]  /*0170*/  MOV R49, UR6 ;  /* 0x0000000600317c02 */ /* 0x002fce0008000f00 */
.L_x_0:
[----:B------:R-:W2:Y:S02]  /*0180*/  LDCU.64 UR6, c[0x0][0x8b0] ;  /* 0x00011600ff0677ac */ /* 0x000ea40008000a00 */
[----:B--2---:R-:W-:-:S04]  /*0190*/  UISETP.NE.U32.AND UP0, UPT, UR6, URZ, UPT ;  /* 0x000000ff0600728c */ /* 0x004fc8000bf05070 */
[----:B------:R-:W-:-:S09]  /*01a0*/  UISETP.NE.AND.EX UP0, UPT, UR7, URZ, UPT, UP0 ;  /* 0x000000ff0700728c */ /* 0x000fd2000bf05300 */
[----:B------:R-:W-:Y:S05]  /*01b0*/  BRA.U UP0, `(.L_x_2) ;  /* 0x0000000100247547 */ /* 0x000fea000b800000 */
[----:B------:R-:W2:Y:S02]  /*01c0*/  LDCU.64 UR6, c[0x0][0x8a8] ;  /* 0x00011500ff0677ac */ /* 0x000ea40008000a00 */
[----:B--2---:R-:W-:-:S04]  /*01d0*/  UISETP.NE.U32.AND UP0, UPT, UR6, URZ, UPT ;  /* 0x000000ff0600728c */ /* 0x004fc8000bf05070 */
[----:B------:R-:W-:-:S09]  /*01e0*/  UISETP.NE.AND.EX UP0, UPT, UR7, URZ, UPT, UP0 ;  /* 0x000000ff0700728c */ /* 0x000fd2000bf05300 */
[----:B------:R-:W-:Y:S05]  /*01f0*/  BRA.U !UP0, `(.L_x_3) ;  /* 0x00000001080c7547 */ /* 0x000fea000b800000 */
[----:B-1----:R-:W1:Y:S02]  /*0200*/  LDC.64 R2, c[0x0][0x8a8] ;  /* 0x00022a00ff027b82 */ /* 0x002e640000000a00 */
[----:B-1----:R2:W5:Y:S01]  /*0210*/  LDG.E R47, desc[UR48][R2.64] ;  /* 0x00000030022f7981 */ /* 0x002562000c1e1900 */
[----:B------:R-:W-:Y:S05]  /*0220*/  BRA `(.L_x_2) ;  /* 0x0000000000087947 */ /* 0x000fea0003800000 */
.L_x_3:
[----:B------:R-:W2:Y:S02]  /*0230*/  LDCU UR6, c[0x0][0x8a0] ;  /* 0x00011400ff0677ac */ /* 0x000ea40008000800 */
[----:B--2---:R-:W-:Y:S02]  /*0240*/  MOV R47, UR6 ;  /* 0x00000006002f7c02 */ /* 0x004fe40008000f00 */
.L_x_2:
[----:B------:R-:W-:Y:S01]  /*0250*/  IMAD.U32 R0, RZ, RZ, UR8 ;  /* 0x00000008ff007e24 */ /* 0x000fe2000f8e00ff */
[----:B------:R-:W-:Y:S04]  /*0260*/  BSSY.RECONVERGENT B0, `(.L_x_4) ;  /* 0x000000c000007945 */ /* 0x000fe80003800200 */
[C---:B------:R-:W-:Y:S02]  /*0270*/  ISETP.NE.OR P1, PT, R0.reuse, 0x1, !P5 ;  /* 0x000000010000780c */ /* 0x040fe40006f25670 */
[----:B------:R-:W-:-:S11]  /*0280*/  ISETP.NE.OR P0, PT, R0, 0x3, !P5 ;  /* 0x000000030000780c */ /* 0x000fd60006f05670 */
[----:B------:R-:W-:Y:S05]  /*0290*/  @P1 BRA `(.L_x_5) ;  /* 0x0000000000201947 */ /* 0x000fea0003800000 */
[----:B------:R-:W3:Y:S02]  /*02a0*/  LDCU.64 UR6, c[0x0][0x348] ;  /* 0x00006900ff0677ac */ /* 0x000ee40008000a00 */
[----:B---3--:R-:W-:Y:S02]  /*02b0*/  UIADD3 UR10, UP1, UPT, UR6, 0x80, URZ ;  /* 0x00000080060a7890 */ /* 0x008fe4000ff3e0ff */
[----:B------:R-:W-:Y:S02]  /*02c0*/  UIADD3 UR6, UP0, UPT, UR6, 0x180, URZ ;  /* 0x0000018006067890 */ /* 0x000fe4000ff1e0ff */
[----:B------:R-:W-:Y:S02]  /*02d0*/  UIADD3.X UR11, UPT, UPT, URZ, UR7, URZ, UP1, !UPT ;  /* 0x00000007ff0b7290 */ /* 0x000fe40008ffe4ff */
[----:B------:R-:W-:-:S07]  /*02e0*/  UIADD3.X UR7, UPT, UPT, URZ, UR7, URZ, UP0, !UPT ;  /* 0x00000007ff077290 */ /* 0x000fce00087fe4ff */
[----:B------:R3:W-:Y:S02]  /*02f0*/  UTMACCTL.PF [UR10] ;  /* 0x000000000a0079b9 */ /* 0x0007e40008040000 */
[----:B------:R3:W-:Y:S02]  /*0300*/  UTMACCTL.PF [UR6] ;  /* 0x00000000060079b9 */ /* 0x0007e40008040000 */
[----:B---3--:R-:W-:Y:S01]  /*0310*/  NOP ;  /* 0x0000000000007918 */ /* 0x008fe20000000000 */
.L_x_5:
[----:B------:R-:W-:Y:S05]  /*0320*/  BSYNC.RECONVERGENT B0 ;  /* 0x0000000000007941 */ /* 0x000fea0003800200 */
.L_x_4:
[----:B------:R-:W-:Y:S04]  /*0330*/  BSSY.RECONVERGENT B0, `(.L_x_6) ;  /* 0x000000a000007945 */ /* 0x000fe80003800200 */
        /* <DEDUP_REMOVED lines=9> */
.L_x_7:
[----:B------:R-:W-:Y:S05]  /*03d0*/  BSYNC.RECONVERGENT B0 ;  /* 0x0000000000007941 */ /* 0x000fea0003800200 */
.L_x_6:
[----:B------:R-:W3:Y:S01]  /*03e0*/  LDCU.64 UR6, c[0x0][0x888] ;  /* 0x00011100ff0677ac */ /* 0x000ee20008000a00 */
[----:B------:R-:W-:Y:S02]  /*03f0*/  UISETP.EQ.U32.AND UP1, UPT, UR4, URZ, UPT ;  /* 0x000000ff0400728c */ /* 0x000fe4000bf22070 */
[----:B------:R-:W-:Y:S02]  /*0400*/  UPLOP3.LUT UP2, UPT, UPT, UPT, UPT, 0x80, 0x8 ;  /* 0x000000000008789c */ /* 0x000fe40003f4f070 */
[----:B---3--:R-:W-:-:S04]  /*0410*/  UISETP.NE.U32.AND UP0, UPT, UR6, URZ, UPT ;  /* 0x000000ff0600728c */ /* 0x008fc8000bf05070 */
[----:B------:R-:W-:-:S04]  /*0420*/  UISETP.NE.AND.EX UP0, UPT, UR7, URZ, UPT, UP0 ;  /* 0x000000ff0700728c */ /* 0x000fc8000bf05300 */
[----:B------:R-:W-:-:S04]  /*0430*/  UISETP.EQ.OR.EX UP3, UPT, UR5, URZ, !UP0, UP1 ;  /* 0x000000ff0500728c */ /* 0x000fc8000c762710 */
[----:B------:R-:W-:-:S05]  /*0440*/  UP2UR UR53, UPR, URZ, 0x8 ;  /* 0x00000008ff357883 */ /* 0x000fca0008000000 */
[----:B------:R-:W-:Y:S07]  /*0450*/  BRA.U !UP3, `(.L_x_8) ;  /* 0x000000010b207547 */ /* 0x000fee000b800000 */
[----:B------:R-:W-:Y:S01]  /*0460*/  UISETP.NE.U32.AND UP2, UPT, UR4, URZ, UPT ;  /* 0x000000ff0400728c */ /* 0x000fe2000bf45070 */
[----:B-----5:R-:W-:Y:S01]  /*0470*/  FSETP.NEU.AND P0, PT, R49, RZ, PT ;  /* 0x000000ff3100720b */ /* 0x020fe20003f0d000 */
[----:B------:R-:W-:Y:S02]  /*0480*/  USEL UR4, URZ, 0xffffffff, UP0 ;  /* 0xffffffffff047887 */ /* 0x000fe40008000000 */
[----:B------:R-:W-:-:S10]  /*0490*/  UISETP.NE.AND.EX UP2, UPT, UR5, URZ, UPT, UP2 ;  /* 0x000000ff0500728c */ /* 0x000fd4000bf45320 */
[----:B------:R-:W-:Y:S01]  /*04a0*/  VOTEU.ANY UP1, P0 ;  /* 0x0000000000ff7886 */ /* 0x000fe20000020100 */
[----:B------:R-:W-:-:S04]  /*04b0*/  @!UP2 USEL UR4, URZ, 0xffffffff, UP1 ;  /* 0xffffffffff04a887 */ /* 0x000fc80008800000 */
[----:B------:R-:W-:-:S04]  /*04c0*/  ULOP3.LUT UR4, UR4, 0x1, URZ, 0xc0, !UPT ;  /* 0x0000000104047892 */ /* 0x000fc8000f8ec0ff */
[----:B------:R-:W-:-:S11]  /*04d0*/  UISETP.NE.U32.AND UP2, UPT, UR4, 0x1, UPT ;  /* 0x000000010400788c */ /* 0x000fd6000bf45070 */
.L_x_8:
[----:B-12---:R-:W1:Y:S01]  /*04e0*/  SHFL.IDX PT, R2, R113, RZ, 0x1f ;  /* 0x00001fff71027589 */ /* 0x006e6200000e0000 */
[----:B------:R-:W-:-:S04]  /*04f0*/  UISETP.NE.AND UP1, UPT, UR8, 0x2, UPT ;  /* 0x000000020800788c */ /* 0x000fc8000bf25270 */
[----:B------:R-:W-:Y:S01]  /*0500*/  USEL UR6, URZ, 0x1, UP1 ;  /* 0x00000001ff067887 */ /* 0x000fe20008800000 */
[----:B-1----:R-:W-:-:S13]  /*0510*/  ISETP.NE.AND P0, PT, R2, RZ, PT ;  /* 0x000000ff0200720c */ /* 0x002fda0003f05270 */
[----:B------:R-:W-:Y:S05]  /*0520*/  @P0 BRA `(.L_x_9) ;  /* 0x0000000400440947 */ /* 0x000fea0003800000 */
[----:B------:R-:W-:Y:S01]  /*0530*/  ELECT P0, URZ, PT ;  /* 0x0000000000ff782f */ /* 0x000fe20003800000 */
[----:B------:R-:W-:-:S12]  /*0540*/  BSSY.RECONVERGENT B0, `(.L_x_9) ;  /* 0x000004f000007945 */ /* 0x000fd80003800200 */
[----:B------:R-:W-:Y:S05]  /*0550*/  @!P0 BRA `(.L_x_10) ;  /* 0x0000000400348947 */ /* 0x000fea0003800000 */
[----:B------:R-:W1:Y:S01]  /*0560*/  S2UR UR5, SR_CgaCtaId ;  /* 0x00000000000579c3 */ /* 0x000e620000008800 */
[----:B------:R-:W-:Y:S01]  /*0570*/  UMOV UR7, 0x400 ;  /* 0x0000040000077882 */ /* 0x000fe20000000000 */
[----:B------:R-:W-:Y:S02]  /*0580*/  UMOV UR4, 0x1 ;  /* 0x0000000100047882 */ /* 0x000fe40000000000 */
[----:B------:R-:W-:-:S04]  /*0590*/  UIADD3 UR10, UPT, UPT, -UR4, 0x100000, URZ ;  /* 0x00100000040a7890 */ /* 0x000fc8000fffe1ff */
[----:B------:R-:W-:Y:S02]  /*05a0*/  USHF.L.U32 UR11, UR10, 0xb, URZ ;  /* 0x0000000b0a0b7899 */ /* 0x000fe400080006ff */
[----:B------:R-:W-:Y:S02]  /*05b0*/  USHF.L.U32 UR10, UR10, 0x1, URZ ;  /* 0x000000010a0a7899 */ /* 0x000fe400080006ff */
[----:B-1----:R-:W-:Y:S01]  /*05c0*/  ULEA UR5, UR5, UR7, 0x18 ;  /* 0x0000000705057291 */ /* 0x002fe2000f8ec0ff */
[----:B------:R-:W1:Y:S11]  /*05d0*/  FENCE.VIEW.ASYNC.S ;  /* 0x00000000000073c6 */ /* 0x000e760000000000 */
[----:B-1----:R1:W2:Y:S01]  /*05e0*/  SYNCS.EXCH.64 URZ, [UR5], UR10 ;  /* 0x0000000a05ff75b2 */ /* 0x0022a20008000100 */
[----:B------:R1:W3:Y:S01]  /*05f0*/  SYNCS.EXCH.64 URZ, [UR5+0x110], UR10 ;  /* 0x0001100a05ff75b2 */ /* 0x0002e20008000100 */
[----:B------:R1:W4:Y:S01]  /*0600*/  SYNCS.EXCH.64 URZ, [UR5+0x8], UR10 ;  /* 0x0000080a05ff75b2 */ /* 0x0003220008000100 */
[----:B------:R1:W1:Y:S01]  /*0610*/  SYNCS.EXCH.64 URZ, [UR5+0x118], UR10 ;  /* 0x0001180a05ff75b2 */ /* 0x0002620008000100 */
        /* <DEDUP_REMOVED lines=64> */
[----:B--234-:R-:W-:Y:S01]  /*0a20*/  NOP ;  /* 0x0000000000007918 */ /* 0x01cfe20000000000 */
.L_x_10:
[----:B-1----:R-:W-:Y:S05]  /*0a30*/  BSYNC.RECONVERGENT B0 ;  /* 0x0000000000007941 */ /* 0x002fea0003800200 */
.L_x_9:
[----:B------:R-:W1:Y:S01]  /*0a40*/  SHFL.IDX PT, R2, R113, RZ, 0x1f ;  /* 0x00001fff71027589 */ /* 0x000e6200000e0000 */
[----:B------:R-:W-:Y:S01]  /*0a50*/  NOP ;  /* 0x0000000000007918 */ /* 0x000fe20000000000 */
[----:B-1----:R-:W-:-:S13]  /*0a60*/  ISETP.NE.AND P0, PT, R2, 0x1, PT ;  /* 0x000000010200780c */ /* 0x002fda0003f05270 */
[----:B------:R-:W-:Y:S05]  /*0a70*/  @P0 BRA `(.L_x_11) ;  /* 0x0000000000480947 */ /* 0x000fea0003800000 */
[----:B------:R-:W1:Y:S01]  /*0a80*/  S2UR UR7, SR_CgaCtaId ;  /* 0x00000000000779c3 */ /* 0x000e620000008800 */
[----:B------:R-:W-:Y:S01]  /*0a90*/  UMOV UR9, 0x400 ;  /* 0x0000040000097882 */ /* 0x000fe20000000000 */
[----:B------:R-:W-:Y:S01]  /*0aa0*/  UMOV UR5, 0x20 ;  /* 0x0000002000057882 */ /* 0x000fe20000000000 */
[----:B------:R-:W-:Y:S01]  /*0ab0*/  UMOV UR4, 0x80 ;  /* 0x0000008000047882 */ /* 0x000fe20000000000 */
[----:B------:R-:W-:-:S04]  /*0ac0*/  UIADD3 UR10, UPT, UPT, -UR5, 0x100000, URZ ;  /* 0x00100000050a7890 */ /* 0x000fc8000fffe1ff */
[----:B------:R-:W-:Y:S02]  /*0ad0*/  USHF.L.U32 UR11, UR10, 0xb, URZ ;  /* 0x0000000b0a0b7899 */ /* 0x000fe400080006ff */
[----:B------:R-:W-:Y:S02]  /*0ae0*/  USHF.L.U32 UR10, UR10, 0x1, URZ ;  /* 0x000000010a0a7899 */ /* 0x000fe400080006ff */
[----:B------:R-:W-:-:S04]  /*0af0*/  UIADD3 UR4, UPT, UPT, -UR4, 0x100000, URZ ;  /* 0x0010000004047890 */ /* 0x000fc8000fffe1ff */
[----:B------:R-:W-:Y:S02]  /*0b00*/  USHF.L.U32 UR5, UR4, 0xb, URZ ;  /* 0x0000000b04057899 */ /* 0x000fe400080006ff */
[----:B------:R-:W-:Y:S01]  /*0b10*/  USHF.L.U32 UR4, UR4, 0x1, URZ ;  /* 0x0000000104047899 */ /* 0x000fe200080006ff */
[----:B------:R-:W-:Y:S01]  /*0b20*/  ELECT P0, URZ, PT ;  /* 0x0000000000ff782f */ /* 0x000fe20003800000 */
[----:B-1----:R-:W-:Y:S01]  /*0b30*/  ULEA UR7, UR7, UR9, 0x18 ;  /* 0x0000000907077291 */ /* 0x002fe2000f8ec0ff */
[----:B------:R-:W1:Y:S11]  /*0b40*/  FENCE.VIEW.ASYNC.S ;  /* 0x00000000000073c6 */ /* 0x000e760000000000 */
[----:B-1----:R1:W2:Y:S01]  /*0b50*/  SYNCS.EXCH.64 URZ, [UR7+0x220], UR10 ;  /* 0x0002200a07ff75b2 */ /* 0x0022a20008000100 */
[----:B------:R1:W3:Y:S01]  /*0b60*/  SYNCS.EXCH.64 URZ, [UR7+0x230], UR4 ;  /* 0x0002300407ff75b2 */ /* 0x0002e20008000100 */
[----:B------:R1:W4:Y:S01]  /*0b70*/  SYNCS.EXCH.64 URZ, [UR7+0x228], UR10 ;  /* 0x0002280a07ff75b2 */ /* 0x0003220008000100 */
[----:B------:R1:W1:Y:S01]  /*0b80*/  SYNCS.EXCH.64 URZ, [UR7+0x238], UR4 ;  /* 0x0002380407ff75b2 */ /* 0x0002620008000100 */
[----:B------:R-:W-:Y:S01]  /*0b90*/  NOP ;  /* 0x0000000000007918 */ /* 0x000fe20000000000 */
.L_x_11:
[----:B------:R-:W2:Y:S01]  /*0ba0*/  SHFL.IDX PT, R2, R113, RZ, 0x1f ;  /* 0x00001fff71027589 */ /* 0x000ea200000e0000 */
[----:B------:R-:W-:Y:S01]  /*0bb0*/  NOP ;  /* 0x0000000000007918 */ /* 0x000fe20000000000 */
[----:B--2---:R-:W-:-:S13]  /*0bc0*/  ISETP.NE.AND P0, PT, R2, 0x3, PT ;  /* 0x000000030200780c */ /* 0x004fda0003f05270 */
[----:B------:R-:W-:Y:S05]  /*0bd0*/  @P0 BRA `(.L_x_12) ;  /* 0x0000000000300947 */ /* 0x000fea0003800000 */
[----:B-1----:R-:W1:Y:S01]  /*0be0*/  S2UR UR5, SR_CgaCtaId ;  /* 0x00000000000579c3 */ /* 0x002e620000008800 */
[----:B------:R-:W-:Y:S01]  /*0bf0*/  UMOV UR7, 0x400 ;  /* 0x0000040000077882 */ /* 0x000fe20000000000 */
[----:B------:R-:W-:Y:S01]  /*0c00*/  UMOV UR4, 0x20 ;  /* 0x0000002000047882 */ /* 0x000fe20000000000 */
[----:B------:R-:W-:Y:S01]  /*0c10*/  ELECT P0, URZ, PT ;  /* 0x0000000000ff782f */ /* 0x000fe20003800000 */
[----:B------:R-:W-:-:S04]  /*0c20*/  UIADD3 UR10, UPT, UPT, -UR4, 0x100000, URZ ;  /* 0x00100000040a7890 */ /* 0x000fc8000fffe1ff */
[----:B------:R-:W-:Y:S02]  /*0c30*/  USHF.L.U32 UR11, UR10, 0xb, URZ ;  /* 0x0000000b0a0b7899 */ /* 0x000fe400080006ff */
[----:B------:R-:W-:Y:S02]  /*0c40*/  USHF.L.U32 UR10, UR10, 0x1, URZ ;  /* 0x000000010a0a7899 */ /* 0x000fe400080006ff */
[----:B-1----:R-:W-:Y:S01]  /*0c50*/  ULEA UR5, UR5, UR7, 0x18 ;  /* 0x0000000705057291 */ /* 0x002fe2000f8ec0ff */
[----:B------:R-:W1:Y:S11]  /*0c60*/  FENCE.VIEW.ASYNC.S ;  /* 0x00000000000073c6 */ /* 0x000e760000000000 */
[----:B-1----:R2:W1:Y:S01]  /*0c70*/  SYNCS.EXCH.64 URZ, [UR5+0x240], UR10 ;  /* 0x0002400a05ff75b2 */ /* 0x0024620008000100 */
[----:B------:R2:W1:Y:S02]  /*0c80*/  SYNCS.EXCH.64 URZ, [UR5+0x248], UR10 ;  /* 0x0002480a05ff75b2 */ /* 0x0004640008000100 */
[----:B--2---:R-:W-:Y:S01]  /*0c90*/  NOP ;  /* 0x0000000000007918 */ /* 0x004fe20000000000 */
.L_x_12:
[----:B------:R-:W2:Y:S01]  /*0ca0*/  SHFL.IDX PT, R2, R113, RZ, 0x1f ;  /* 0x00001fff71027589 */ /* 0x000ea200000e0000 */
[----:B------:R-:W-:Y:S01]  /*0cb0*/  NOP ;  /* 0x0000000000007918 */ /* 0x000fe20000000000 */
[----:B--2---:R-:W-:-:S13]  /*0cc0*/  ISETP.NE.AND P0, PT, R2, 0x4, PT ;  /* 0x000000040200780c */ /* 0x004fda0003f05270 */
[----:B------:R-:W-:Y:S05]  /*0cd0*/  @P0 BRA `(.L_x_13) ;  /* 0x0000000000440947 */ /* 0x000fea0003800000 */
[----:B-1----:R-:W1:Y:S01]  /*0ce0*/  S2UR UR5, SR_CgaCtaId ;  /* 0x00000000000579c3 */ /* 0x002e620000008800 */
[----:B------:R-:W-:Y:S01]  /*0cf0*/  UMOV UR9, 0x100 ;  /* 0x0000010000097882 */ /* 0x000fe20000000000 */
[----:B------:R-:W-:Y:S01]  /*0d00*/  UMOV UR7, 0x400 ;  /* 0x0000040000077882 */ /* 0x000fe20000000000 */
[----:B------:R-:W-:Y:S01]  /*0d10*/  USEL UR9, UR9, 0xe0, UP2 ;  /* 0x000000e009097887 */ /* 0x000fe20009000000 */
[----:B------:R-:W-:Y:S01]  /*0d20*/  UMOV UR4, 0x1 ;  /* 0x0000000100047882 */ /* 0x000fe20000000000 */
[----:B------:R-:W-:Y:S01]  /*0d30*/  ELECT P0, URZ, PT ;  /* 0x0000000000ff782f */ /* 0x000fe20003800000 */
[----:B------:R-:W-:-:S04]  /*0d40*/  UIADD3 UR10, UPT, UPT, -UR4, 0x100000, URZ ;  /* 0x00100000040a7890 */ /* 0x000fc8000fffe1ff */
[----:B------:R-:W-:Y:S02]  /*0d50*/  USHF.L.U32 UR11, UR10, 0xb, URZ ;  /* 0x0000000b0a0b7899 */ /* 0x000fe400080006ff */
[----:B------:R-:W-:Y:S02]  /*0d60*/  USHF.L.U32 UR10, UR10, 0x1, URZ ;  /* 0x000000010a0a7899 */ /* 0x000fe400080006ff */
        /* <DEDUP_REMOVED lines=8> */
.L_x_13:
[----:B------:R-:W2:Y:S01]  /*0df0*/  SHFL.IDX PT, R2, R113, RZ, 0x1f ;  /* 0x00001fff71027589 */ /* 0x000ea200000e0000 */
[----:B------:R-:W-:Y:S01]  /*0e00*/  NOP ;  /* 0x0000000000007918 */ /* 0x000fe20000000000 */
[----:B--2---:R-:W-:-:S13]  /*0e10*/  ISETP.NE.AND P0, PT, R2, 0x5, PT ;  /* 0x000000050200780c */ /* 0x004fda0003f05270 */
[----:B------:R-:W-:Y:S05]  /*0e20*/  @P0 BRA `(.L_x_14) ;  /* 0x0000000000480947 */ /* 0x000fea0003800000 */
[----:B-1----:R-:W1:Y:S01]  /*0e30*/  S2UR UR7, SR_CgaCtaId ;  /* 0x00000000000779c3 */ /* 0x002e620000008800 */
        /* <DEDUP_REMOVED lines=12> */
[----:B-1----:R2:W1:Y:S01]  /*0f00*/  SYNCS.EXCH.64 URZ, [UR7+0x260], UR10 ;  /* 0x0002600a07ff75b2 */ /* 0x0024620008000100 */
[----:B------:R2:W1:Y:S01]  /*0f10*/  SYNCS.EXCH.64 URZ, [UR7+0x270], UR4 ;  /* 0x0002700407ff75b2 */ /* 0x0004620008000100 */
[----:B------:R2:W1:Y:S01]  /*0f20*/  SYNCS.EXCH.64 URZ, [UR7+0x268], UR10 ;  /* 0x0002680a07ff75b2 */ /* 0x0004620008000100 */
[----:B------:R2:W1:Y:S02]  /*0f30*/  SYNCS.EXCH.64 URZ, [UR7+0x278], UR4 ;  /* 0x0002780407ff75b2 */ /* 0x0004640008000100 */
[----:B--2---:R-:W-:Y:S01]  /*0f40*/  NOP ;  /* 0x0000000000007918 */ /* 0x004fe20000000000 */
.L_x_14:
[----:B-1----:R-:W1:Y:S01]  /*0f50*/  S2UR UR5, SR_CTAID.X ;  /* 0x00000000000579c3 */ /* 0x002e620000002500 */
[----:B------:R-:W-:-:S05]  /*0f60*/  CS2R.32 R101, SR_CgaSize ;  /* 0x0000000000657805 */ /* 0x000fca0000008a00 */
[----:B------:R-:W-:-:S05]  /*0f70*/  IMAD R101, R101, -0xa0, RZ ;  /* 0xffffff6065657824 */ /* 0x000fca00078e02ff */
[----:B------:R-:W-:-:S14]  /*0f80*/  R2UR UR9, R101 ;  /* 0x00000000650972ca */ /* 0x000fdc00000e0000 */
[----:B------:R-:W2:Y:S01]  /*0f90*/  LDCU UR9, c[0x0][UR9+0x2b0] ;  /* 0x00005600090977ac */ /* 0x000ea20008000800 */
[----:B------:R-:W-:Y:S01]  /*0fa0*/  NOP ;  /* 0x0000000000007918 */ /* 0x000fe20000000000 */
[----:B------:R-:W-:-:S05]  /*0fb0*/  CS2R.32 R101, SR_CgaSize ;  /* 0x0000000000657805 */ /* 0x000fca0000008a00 */
[----:B------:R-:W-:-:S05]  /*0fc0*/  IMAD R101, R101, -0xa0, RZ ;  /* 0xffffff6065657824 */ /* 0x000fca00078e02ff */
[----:B------:R-:W-:-:S14]  /*0fd0*/  R2UR UR7, R101 ;  /* 0x00000000650772ca */ /* 0x000fdc00000e0000 */
[----:B------:R-:W3:Y:S01]  /*0fe0*/  LDCU UR7, c[0x0][UR7+0x2b4] ;  /* 0x00005680070777ac */ /* 0x000ee20008000800 */
[----:B------:R-:W4:Y:S08]  /*0ff0*/  S2UR UR4, SR_CTAID.Y ;  /* 0x00000000000479c3 */ /* 0x000f300000002600 */
[----:B------:R-:W3:Y:S01]  /*1000*/  LDC R10, c[0x0][0xb24] ;  /* 0x0002c900ff0a7b82 */ /* 0x000ee20000000800 */
[----:B-1----:R-:W-:-:S02]  /*1010*/  I2FP.F32.U32 R101, UR5 ;  /* 0x0000000500657c45 */ /* 0x002fc40008201000 */
[----:B------:R-:W-:-:S05]  /*1020*/  CS2R.32 R3, SR_CgaSize ;  /* 0x0000000000037805 */ /* 0x000fca0000008a00 */
[----:B------:R-:W-:-:S06]  /*1030*/  IMAD R3, R3, -0xa0, RZ ;  /* 0xffffff6003037824 */ /* 0x000fcc00078e02ff */
[----:B------:R-:W1:Y:S01]  /*1040*/  LDC R3, c[0x0][R3+0x2a0] ;  /* 0x0000a80003037b82 */ /* 0x000e620000000800 */
[----:B------:R-:W-:Y:S01]  /*1050*/  MOV R17, UR5 ;  /* 0x0000000500117c02 */ /* 0x000fe20008000f00 */
[----:B--2---:R-:W-:Y:S01]  /*1060*/  FMUL R101, R101, UR9 ;  /* 0x0000000965657c20 */ /* 0x004fe20008400000 */
[----:B----4-:R-:W-:Y:S02]  /*1070*/  I2FP.F32.U32 R100, UR4 ;  /* 0x0000000400647c45 */ /* 0x010fe40008201000 */
[----:B------:R-:W-:-:S05]  /*1080*/  CS2R.32 R2, SR_CgaSize ;  /* 0x0000000000027805 */ /* 0x000fca0000008a00 */
[----:B------:R-:W-:-:S06]  /*1090*/  IMAD R2, R2, -0xa0, RZ ;  /* 0xffffff6002027824 */ /* 0x000fcc00078e02ff */
[----:B------:R-:W2:Y:S01]  /*10a0*/  LDC R2, c[0x0][R2+0x2a4] ;  /* 0x0000a90002027b82 */ /* 0x000ea20000000800 */
[----:B------:R-:W-:Y:S01]  /*10b0*/  MOV R14, UR4 ;  /* 0x00000004000e7c02 */ /* 0x000fe20008000f00 */
[----:B------:R-:W4:Y:S01]  /*10c0*/  F2I.U32.TRUNC.NTZ R101, R101 ;  /* 0x0000006500657305 */ /* 0x000f22000020f000 */
[----:B---3--:R-:W-:-:S05]  /*10d0*/  FMUL R100, R100, UR7 ;  /* 0x0000000764647c20 */ /* 0x008fca0008400000 */
[----:B------:R-:W-:Y:S01]  /*10e0*/  BAR.SYNC.DEFER_BLOCKING 0x0 ;  /* 0x0000000000007b1d */ /* 0x000fe20000010000 */
[----:B------:R-:W-:-:S05]  /*10f0*/  ISETP.GE.AND P0, PT, R10, 0x1, PT ;  /* 0x000000010a00780c */ /* 0x000fca0003f06270 */
[----:B------:R-:W3:Y:S02]  /*1100*/  F2I.U32.TRUNC.NTZ R100, R100 ;  /* 0x0000006400647305 */ /* 0x000ee4000020f000 */
[----:B------:R-:W2:Y:S01]  /*1110*/  S2UR UR56, SR_CTAID.Z ;  /* 0x00000000003879c3 */ /* 0x000ea20000002700 */
[----:B----4-:R-:W-:-:S05]  /*1120*/  IADD3 R101, PT, PT, -R101, RZ, RZ ;  /* 0x000000ff65657210 */ /* 0x010fca0007ffe1ff */
[----:B-1----:R-:W-:Y:S01]  /*1130*/  IMAD R101, R3, R101, UR5 ;  /* 0x0000000503657e24 */ /* 0x002fe2000f8e0265 */
[----:B---3--:R-:W-:-:S05]  /*1140*/  IADD3 R100, PT, PT, -R100, RZ, RZ ;  /* 0x000000ff64647210 */ /* 0x008fca0007ffe1ff */
[----:B--2---:R-:W-:Y:S01]  /*1150*/  IMAD R100, R2, R100, UR4 ;  /* 0x0000000402647e24 */ /* 0x004fe2000f8e0264 */
[----:B------:R-:W-:Y:S06]  /*1160*/  @!P0 BRA `(.L_x_15) ;  /* 0x0000000000b88947 */ /* 0x000fec0003800000 */
[----:B------:R-:W1:Y:S01]  /*1170*/  LDC.64 R4, c[0x0][0xb18] ;  /* 0x0002c600ff047b82 */ /* 0x000e620000000a00 */
[----:B------:R-:W-:-:S07]  /*1180*/  ISETP.NE.AND P0, PT, R10, 0x1, PT ;  /* 0x000000010a00780c */ /* 0x000fce0003f05270 */
[----:B------:R-:W2:Y:S08]  /*1190*/  LDC R9, c[0x0][0xb0c] ;  /* 0x0002c300ff097b82 */ /* 0x000eb00000000800 */
[----:B------:R-:W3:Y:S08]  /*11a0*/  LDC R12, c[0x0][0x370] ;  /* 0x0000dc00ff0c7b82 */ /* 0x000ef00000000800 */
[----:B------:R-:W4:Y:S01]  /*11b0*/  LDC R11, c[0x0][0x374] ;  /* 0x0000dd00ff0b7b82 */ /* 0x000f220000000800 */
[----:B-1----:R-:W-:-:S07]  /*11c0*/  ISETP.NE.AND P1, PT, R4, 0x1, PT ;  /* 0x000000010400780c */ /* 0x002fce0003f25270 */
[----:B------:R-:W3:Y:S01]  /*11d0*/  LDC.64 R6, c[0x0][0xb10] ;  /* 0x0002c400ff067b82 */ /* 0x000ee20000000a00 */
[----:B--2---:R-:W-:-:S07]  /*11e0*/  ISETP.NE.AND P2, PT, R9, 0x1, PT ;  /* 0x000000010900780c */ /* 0x004fce0003f45270 */
[----:B------:R-:W1:Y:S08]  /*11f0*/  LDC R8, c[0x0][0xb20] ;  /* 0x0002c800ff087b82 */ /* 0x000e700000000800 */
[----:B------:R-:W2:Y:S01]  /*1200*/  LDC.64 R2, c[0x0][0xb28] ;  /* 0x0002ca00ff027b82 */ /* 0x000ea20000000a00 */
[----:B----4-:R-:W-:-:S04]  /*1210*/  IMAD.HI.U32 R13, R11, R5, RZ ;  /* 0x000000050b0d7227 */ /* 0x010fc800078e00ff */
[----:B------:R-:W-:-:S04]  /*1220*/  IMAD.HI.U32 R5, R14, R5, RZ ;  /* 0x000000050e057227 */ /* 0x000fc800078e00ff */
[----:B---3--:R-:W-:-:S05]  /*1230*/  IMAD.HI.U32 R15, R12, R6, RZ ;  /* 0x000000060c0f7227 */ /* 0x008fca00078e00ff */
[-C--:B------:R-:W-:Y:S01]  /*1240*/  @P2 SHF.R.U32.HI R12, RZ, R7.reuse, R15 ;  /* 0x00000007ff0c2219 */ /* 0x080fe2000001160f */
[----:B------:R-:W-:Y:S01]  /*1250*/  IMAD.HI.U32 R15, R17, R6, RZ ;  /* 0x00000006110f7227 */ /* 0x000fe200078e00ff */
[-C--:B-1----:R-:W-:Y:S02]  /*1260*/  @P1 SHF.R.U32.HI R11, RZ, R8.reuse, R13 ;  /* 0x00000008ff0b1219 */ /* 0x082fe4000001160d */
[----:B------:R-:W-:Y:S02]  /*1270*/  SHF.R.U32.HI R5, RZ, R8, R5 ;  /* 0x00000008ff057219 */ /* 0x000fe40000011605 */
[----:B------:R-:W-:Y:S02]  /*1280*/  SHF.R.U32.HI R15, RZ, R7, R15 ;  /* 0x00000007ff0f7219 */ /* 0x000fe4000001160f */
[----:B------:R-:W-:Y:S01]  /*1290*/  SEL R5, R14, R5, !P1 ;  /* 0x000000050e057207 */ /* 0x000fe20004800000 */
[----:B--2---:R-:W-:Y:S01]  /*12a0*/  IMAD.HI.U32 R13, R11, R2, RZ ;  /* 0x000000020b0d7227 */ /* 0x004fe200078e00ff */
[----:B------:R-:W-:-:S03]  /*12b0*/  SEL R15, R17, R15, !P2 ;  /* 0x0000000f110f7207 */ /* 0x000fc60005000000 */
[----:B------:R-:W-:Y:S01]  /*12c0*/  IMAD.HI.U32 R6, R12, R2, RZ ;  /* 0x000000020c067227 */ /* 0x000fe200078e00ff */
[----:B------:R-:W-:-:S04]  /*12d0*/  @P0 SHF.R.U32.HI R11, RZ, R3, R13 ;  /* 0x00000003ff0b0219 */ /* 0x000fc8000001160d */
[----:B------:R-:W-:Y:S01]  /*12e0*/  @P0 SHF.R.U32.HI R12, RZ, R3, R6 ;  /* 0x00000003ff0c0219 */ /* 0x000fe20000011606 */
[----:B------:R-:W-:-:S04]  /*12f0*/  IMAD R11, R11, R10, RZ ;  /* 0x0000000a0b0b7224 */ /* 0x000fc800078e02ff */
[----:B------:R-:W-:Y:S01]  /*1300*/  IMAD R6, R12, R10, RZ ;  /* 0x0000000a0c067224 */ /* 0x000fe200078e02ff */
[----:B------:R-:W-:-:S04]  /*1310*/  ISETP.GE.AND P1, PT, R5, R11, PT ;  /* 0x0000000b0500720c */ /* 0x000fc80003f26270 */
[----:B------:R-:W-:Y:S01]  /*1320*/  ISETP.GE.OR P1, PT, R15, R6, P1 ;  /* 0x000000060f00720c */ /* 0x000fe20000f26670 */
[----:B------:R-:W-:-:S05]  /*1330*/  IMAD.HI.U32 R6, R5, R2, RZ ;  /* 0x0000000205067227 */ /* 0x000fca00078e00ff */
[----:B------:R-:W-:-:S04]  /*1340*/  SHF.R.U32.HI R6, RZ, R3, R6 ;  /* 0x00000003ff067219 */ /* 0x000fc80000011606 */
[----:B------:R-:W-:-:S03]  /*1350*/  SEL R6, R5, R6, !P0 ;  /* 0x0000000605067207 */ /* 0x000fc60004000000 */
[----:B------:R-:W-:Y:S01]  /*1360*/  @!P1 IMAD.HI.U32 R7, R15, R2, RZ ;  /* 0x000000020f079227 */ /* 0x000fe200078e00ff */
[----:B------:R-:W-:-:S04]  /*1370*/  IADD3 R2, PT, PT, -R6, RZ, RZ ;  /* 0x000000ff06027210 */ /* 0x000fc80007ffe1ff */
[----:B------:R-:W-:Y:S01]  /*1380*/  @!P1 SHF.R.U32.HI R3, RZ, R3, R7 ;  /* 0x00000003ff039219 */ /* 0x000fe20000011607 */
[----:B------:R-:W-:Y:S01]  /*1390*/  IMAD R2, R10, R2, R5 ;  /* 0x000000020a027224 */ /* 0x000fe200078e0205 */
[----:B------:R-:W-:Y:S02]  /*13a0*/  IADD3 R7, PT, PT, -R5, RZ, RZ ;  /* 0x000000ff05077210 */ /* 0x000fe40007ffe1ff */
[----:B------:R-:W-:-:S03]  /*13b0*/  @!P1 SEL R3, R15, R3, !P0 ;  /* 0x000000030f039207 */ /* 0x000fc60004000000 */
[----:B------:R-:W-:Y:S02]  /*13c0*/  IMAD R7, R4, R7, R14 ;  /* 0x0000000704077224 */ /* 0x000fe400078e020e */
[--C-:B------:R-:W-:Y:S02]  /*13d0*/  @!P1 IMAD.IADD R6, R6, 0x1, -R3.reuse ;  /* 0x0000000106069824 */ /* 0x100fe400078e0a03 */
[----:B------:R-:W-:Y:S01]  /*13e0*/  @!P1 IMAD R3, R2, R12, R3 ;  /* 0x0000000c02039224 */ /* 0x000fe200078e0203 */
[----:B------:R-:W-:Y:S01]  /*13f0*/  IADD3 R2, PT, PT, -R15, RZ, RZ ;  /* 0x000000ff0f027210 */ /* 0x000fe20007ffe1ff */
[----:B------:R-:W-:Y:S02]  /*1400*/  @!P1 IMAD R5, R6, R10, R15 ;  /* 0x0000000a06059224 */ /* 0x000fe400078e020f */
[----:B------:R-:W-:Y:S02]  /*1410*/  @!P1 IMAD.MOV.U32 R15, RZ, RZ, R3 ;  /* 0x000000ffff0f9224 */ /* 0x000fe400078e0003 */
[----:B------:R-:W-:-:S02]  /*1420*/  IMAD R2, R9, R2, R17 ;  /* 0x0000000209027224 */ /* 0x000fc400078e0211 */
[----:B------:R-:W-:Y:S02]  /*1430*/  IMAD R14, R5, R4, R7 ;  /* 0x00000004050e7224 */ /* 0x000fe400078e0207 */
[----:B------:R-:W-:Y:S02]  /*1440*/  IMAD R17, R15, R9, R2 ;  /* 0x000000090f117224 */ /* 0x000fe400078e0202 */
.L_x_15:
[----:B------:R-:W1:Y:S01]  /*1450*/  LDCU UR4, c[0x0][0xb30] ;  /* 0x00016600ff0477ac */ /* 0x000e620008000800 */
[----:B------:R-:W2:Y:S08]  /*1460*/  S2UR UR45, SR_CgaCtaId ;  /* 0x00000000002d79c3 */ /* 0x000eb00000008800 */
[----:B------:R-:W3:Y:S01]  /*1470*/  LDC R40, c[0x0][0xb24] ;  /* 0x0002c900ff287b82 */ /* 0x000ee20000000800 */
[----:B-1----:R-:W-:-:S09]  /*1480*/  UISETP.NE.AND UP1, UPT, UR4, 0x1, UPT ;  /* 0x000000010400788c */ /* 0x002fd2000bf25270 */
[----:B--2---:R-:W-:Y:S05]  /*1490*/  BRA.U UP1, `(.L_x_16) ;  /* 0x0000000101407547 */ /* 0x004fea000b800000 */
[----:B------:R-:W1:Y:S08]  /*14a0*/  LDC.64 R4, c[0x0][0xb10] ;  /* 0x0002c400ff047b82 */ /* 0x000e700000000a00 */
[----:B------:R-:W2:Y:S08]  /*14b0*/  LDC.64 R2, c[0x0][0xb18] ;  /* 0x0002c600ff027b82 */ /* 0x000eb00000000a00 */
[----:B------:R-:W4:Y:S08]  /*14c0*/  LDC R6, c[0x0][0xb20] ;  /* 0x0002c800ff067b82 */ /* 0x000f300000000800 */
[----:B------:R-:W3:Y:S01]  /*14d0*/  LDC R7, c[0x0][0xb0c] ;  /* 0x0002c300ff077b82 */ /* 0x000ee20000000800 */
[----:B-1----:R-:W-:-:S05]  /*14e0*/  IMAD.HI.U32 R4, R17, R4, RZ ;  /* 0x0000000411047227 */ /* 0x002fca00078e00ff */
[----:B------:R-:W-:Y:S01]  /*14f0*/  SHF.R.U32.HI R4, RZ, R5, R4 ;  /* 0x00000005ff047219 */ /* 0x000fe20000011604 */
[----:B--2---:R-:W-:Y:S01]  /*1500*/  IMAD.HI.U32 R3, R14, R3, RZ ;  /* 0x000000030e037227 */ /* 0x004fe200078e00ff */
[----:B------:R-:W-:-:S04]  /*1510*/  ISETP.NE.AND P0, PT, R2, 0x1, PT ;  /* 0x000000010200780c */ /* 0x000fc80003f05270 */
[----:B----4-:R-:W-:-:S04]  /*1520*/  SHF.R.U32.HI R3, RZ, R6, R3 ;  /* 0x00000006ff037219 */ /* 0x010fc80000011603 */
[----:B------:R-:W-:Y:S02]  /*1530*/  SEL R3, R14, R3, !P0 ;  /* 0x000000030e037207 */ /* 0x000fe40004000000 */
[----:B---3--:R-:W-:-:S04]  /*1540*/  ISETP.NE.AND P1, PT, R7, 0x1, PT ;  /* 0x000000010700780c */ /* 0x008fc80003f25270 */
[----:B------:R-:W-:-:S05]  /*1550*/  SEL R4, R17, R4, !P1 ;  /* 0x0000000411047207 */ /* 0x000fca0004800000 */
[----:B------:R-:W-:Y:S02]  /*1560*/  IMAD.IADD R5, R3, 0x1, -R4 ;  /* 0x0000000103057824 */ /* 0x000fe400078e0a04 */
[----:B------:R-:W-:Y:S02]  /*1570*/  IMAD.IADD R3, R4, 0x1, -R3 ;  /* 0x0000000104037824 */ /* 0x000fe400078e0a03 */
[----:B------:R-:W-:Y:S02]  /*1580*/  IMAD R17, R5, R7, R17 ;  /* 0x0000000705117224 */ /* 0x000fe400078e0211 */
[----:B------:R-:W-:-:S07]  /*1590*/  IMAD R14, R3, R2, R14 ;  /* 0x00000002030e7224 */ /* 0x000fce00078e020e */
.L_x_16:
[----:B------:R-:W-:Y:S01]  /*15a0*/  BAR.SYNC.DEFER_BLOCKING 0x0 ;  /* 0x0000000000007b1d */ /* 0x000fe20000010000 */
[----:B------:R-:W-:Y:S01]  /*15b0*/  UISETP.NE.AND UP1, UPT, UR8, 0x2, UPT ;  /* 0x000000020800788c */ /* 0x000fe2000bf25270 */
[----:B------:R-:W-:Y:S02]  /*15c0*/  ISETP.NE.OR P5, PT, R0, 0x2, !P5 ;  /* 0x000000020000780c */ /* 0x000fe40006fa5670 */
[----:B------:R-:W-:-:S06]  /*15d0*/  LOP3.LUT R2, R111, 0x1f, RZ, 0xc0, !PT ;  /* 0x0000001f6f027812 */ /* 0x000fcc00078ec0ff */
[----:B------:R-:W-:Y:S05]  /*15e0*/  BRA.U UP1, `(.L_x_17) ;  /* 0x00000029015c7547 */ /* 0x000fea000b800000 */
[----:B------:R-:W1:Y:S01]  /*15f0*/  LDCU UR6, c[0x0][0x388] ;  /* 0x00007100ff0677ac */ /* 0x000e620008000800 */
[----:B------:R-:W2:Y:S01]  /*1600*/  LDC R10, c[0x0][0x370] ;  /* 0x0000dc00ff0a7b82 */ /* 0x000ea20000000800 */
[----:B------:R-:W-:Y:S01]  /*1610*/  PLOP3.LUT P0, PT, PT, PT, UP2, 0x80, 0x8 ;  /* 0x000000000008781c */ /* 0x000fe20003f0f028 */
[----:B------:R-:W-:Y:S01]  /*1620*/  IMAD.MOV.U32 R13, RZ, RZ, RZ ;  /* 0x000000ffff0d7224 */ /* 0x000fe200078e00ff */
[----:B------:R-:W4:Y:S01]  /*1630*/  LDCU UR4, c[0x0][0x38c] ;  /* 0x00007180ff0477ac */ /* 0x000f220008000800 */
[----:B------:R-:W-:Y:S02]  /*1640*/  ISETP.EQ.OR P4, PT, R2, RZ, P5 ;  /* 0x000000ff0200720c */ /* 0x000fe40002f82670 */
[----:B------:R-:W-:Y:S01]  /*1650*/  PLOP3.LUT P0, PT, P0, PT, PT, 0x8, 0x80 ;  /* 0x000000000080781c */ /* 0x000fe2000070e170 */
[----:B------:R-:W3:Y:S01]  /*1660*/  LDCU UR35, c[0x0][0x390] ;  /* 0x00007200ff2377ac */ /* 0x000ee20008000800 */
[----:B------:R-:W2:Y:S01]  /*1670*/  LDC R0, c[0x0][0x374] ;  /* 0x0000dd00ff007b82 */ /* 0x000ea20000000800 */
[----:B------:R-:W2:Y:S01]  /*1680*/  LDCU.64 UR36, c[0x0][0x348] ;  /* 0x00006900ff2477ac */ /* 0x000ea20008000a00 */
[----:B------:R-:W-:Y:S01]  /*1690*/  UMOV UR33, 0x1 ;  /* 0x0000000100217882 */ /* 0x000fe20000000000 */
[----:B------:R-:W-:Y:S01]  /*16a0*/  UMOV UR32, URZ ;  /* 0x000000ff00207c82 */ /* 0x000fe20008000000 */
[----:B-1----:R-:W-:Y:S01]  /*16b0*/  UIADD3 UR6, UPT, UPT, UR6, 0x1f, URZ ;  /* 0x0000001f06067890 */ /* 0x002fe2000fffe0ff */
[----:B------:R-:W-:Y:S01]  /*16c0*/  UMOV UR20, URZ ;  /* 0x000000ff00147c82 */ /* 0x000fe20008000000 */
[----:B------:R-:W-:-:S02]  /*16d0*/  UMOV UR31, URZ ;  /* 0x000000ff001f7c82 */ /* 0x000fc40008000000 */
[----:B------:R-:W-:-:S04]  /*16e0*/  USHF.R.S32.HI UR5, URZ, 0x1f, UR6 ;  /* 0x0000001fff057899 */ /* 0x000fc80008011406 */
[----:B------:R-:W-:-:S04]  /*16f0*/  ULEA.HI UR5, UR5, UR6, URZ, 0x5 ;  /* 0x0000000605057291 */ /* 0x000fc8000f8f28ff */
[----:B------:R-:W-:-:S04]  /*1700*/  USHF.R.S32.HI UR5, URZ, 0x5, UR5 ;  /* 0x00000005ff057899 */ /* 0x000fc80008011405 */
[----:B----4-:R-:W-:-:S04]  /*1710*/  UIMAD UR4, UR5, UR4, URZ ;  /* 0x00000004050472a4 */ /* 0x010fc8000f8e02ff */
[----:B---3--:R-:W-:-:S04]  /*1720*/  UIMAD UR35, UR4, UR35, URZ ;  /* 0x00000023042372a4 */ /* 0x008fc8000f8e02ff */
[----:B------:R-:W-:Y:S02]  /*1730*/  UISETP.NE.AND UP1, UPT, UR35, URZ, UPT ;  /* 0x000000ff2300728c */ /* 0x000fe4000bf25270 */
[----:B------:R-:W-:-:S04]  /*1740*/  UISETP.LT.U32.AND UP0, UPT, UR35, 0x22, UPT ;  /* 0x000000222300788c */ /* 0x000fc8000bf01070 */
[----:B------:R-:W-:-:S04]  /*1750*/  USEL UR34, UR35, 0x22, UP0 ;  /* 0x0000002223227887 */ /* 0x000fc80008000000 */
[----:B------:R-:W-:Y:S02]  /*1760*/  UIADD3 UR23, UPT, UPT, UR34, -0x1, URZ ;  /* 0xffffffff22177890 */ /* 0x000fe4000fffe0ff */
[----:B------:R-:W-:Y:S02]  /*1770*/  @!UP1 UIADD3 UR23, UPT, UPT, UR34, URZ, URZ ;  /* 0x000000ff22179290 */ /* 0x000fe4000fffe0ff */
[----:B------:R-:W-:Y:S02]  /*1780*/  UIADD3 UR34, UPT, UPT, UR35, -UR34, URZ ;  /* 0x8000002223227290 */ /* 0x000fe4000fffe0ff */
[----:B--2---:R-:W-:-:S12]  /*1790*/  UIADD3 UR23, UPT, UPT, UR23, 0x1, URZ ;  /* 0x0000000117177890 */ /* 0x004fd8000fffe0ff */
.L_x_33:
[----:B------:R-:W1:Y:S01]  /*17a0*/  S2UR UR22, SR_CgaCtaId ;  /* 0x00000000001679c3 */ /* 0x000e620000008800 */
[----:B------:R-:W-:Y:S01]  /*17b0*/  UMOV UR4, 0x400 ;  /* 0x0000040000047882 */ /* 0x000fe20000000000 */
[----:B------:R-:W-:Y:S01]  /*17c0*/  IMAD.U32 R2, RZ, RZ, UR33 ;  /* 0x00000021ff027e24 */ /* 0x000fe2000f8e00ff */
[----:B------:R-:W-:Y:S01]  /*17d0*/  UISETP.NE.AND UP0, UPT, UR35, URZ, UPT ;  /* 0x000000ff2300728c */ /* 0x000fe2000bf05270 */
[----:B------:R-:W-:Y:S01]  /*17e0*/  R2UR UR26, R14 ;  /* 0x000000000e1a72ca */ /* 0x000fe200000e0000 */
[----:B------:R-:W-:Y:S01]  /*17f0*/  IMAD.SHL.U32 R17, R17, 0x40, RZ ;  /* 0x0000004011117824 */ /* 0x000fe200078e00ff */
[----:B------:R-:W-:Y:S01]  /*1800*/  UMOV UR30, URZ ;  /* 0x000000ff001e7c82 */ /* 0x000fe20008000000 */
[----:B------:R-:W-:Y:S01]  /*1810*/  SHF.L.U32 R2, R2, 0x1f, RZ ;  /* 0x0000001f02027819 */ /* 0x000fe200000006ff */
[----:B------:R-:W-:Y:S01]  /*1820*/  UMOV UR29, URZ ;  /* 0x000000ff001d7c82 */ /* 0x000fe20008000000 */
[----:B------:R-:W-:-:S08]  /*1830*/  UMOV UR28, URZ ;  /* 0x000000ff001c7c82 */ /* 0x000fd00008000000 */
[----:B------:R-:W-:Y:S02]  /*1840*/  USHF.L.U32 UR26, UR26, 0x7, URZ ;  /* 0x000000071a1a7899 */ /* 0x000fe400080006ff */
[----:B-1----:R-:W-:-:S04]  /*1850*/  ULEA UR22, UR22, UR4, 0x18 ;  /* 0x0000000416167291 */ /* 0x002fc8000f8ec0ff */
[----:B------:R-:W-:-:S09]  /*1860*/  ULEA UR4, UR32, UR22, 0x3 ;  /* 0x0000001620047291 */ /* 0x000fd2000f8e18ff */
[----:B----4-:R1:W2:Y:S01]  /*1870*/  SYNCS.PHASECHK.TRANS64.TRYWAIT P2, [UR4+0x110], R2 ;  /* 0x00011002ff0075a7 */ /* 0x0102a20008041104 */
[----:B---3--:R-:W-:Y:S05]  /*1880*/  BRA.U !UP0, `(.L_x_18) ;  /* 0x00000005086c7547 */ /* 0x008fea000b800000 */
[----:B------:R-:W3:Y:S01]  /*1890*/  LDC.64 R8, c[0x0][0x480] ;  /* 0x00012000ff087b82 */ /* 0x000ee20000000a00 */
[----:B------:R-:W4:Y:S01]  /*18a0*/  LDCU UR16, c[0x0][0x390] ;  /* 0x00007200ff1077ac */ /* 0x000f220008000800 */
[----:B------:R-:W2:Y:S06]  /*18b0*/  LDCU UR17, c[0x0][0x38c] ;  /* 0x00007180ff1177ac */ /* 0x000eac0008000800 */
[----:B------:R-:W4:Y:S01]  /*18c0*/  LDC.64 R6, c[0x0][0x488] ;  /* 0x00012200ff067b82 */ /* 0x000f220000000a00 */
[----:B------:R-:W2:Y:S01]  /*18d0*/  LDCU.64 UR14, c[0x0][0x4b8] ;  /* 0x00009700ff0e77ac */ /* 0x000ea20008000a00 */
[----:B------:R-:W-:Y:S01]  /*18e0*/  UIADD3 UR31, UPT, UPT, UR23, UR20, URZ ;  /* 0x00000014171f7290 */ /* 0x000fe2000fffe0ff */
[----:B------:R-:W-:-:S05]  /*18f0*/  UMOV UR30, URZ ;  /* 0x000000ff001e7c82 */ /* 0x000fca0008000000 */
[----:B-1----:R-:W1:Y:S01]  /*1900*/  LDC.64 R2, c[0x0][0x490] ;  /* 0x00012400ff027b82 */ /* 0x002e620000000a00 */
[----:B------:R-:W-:Y:S01]  /*1910*/  UMOV UR18, UR32 ;  /* 0x0000002000127c82 */ /* 0x000fe20008000000 */
[----:B------:R-:W-:Y:S01]  /*1920*/  UMOV UR28, URZ ;  /* 0x000000ff001c7c82 */ /* 0x000fe20008000000 */
[----:B------:R-:W-:Y:S01]  /*1930*/  UMOV UR29, URZ ;  /* 0x000000ff001d7c82 */ /* 0x000fe20008000000 */
[----:B---3--:R-:W-:Y:S01]  /*1940*/  IMAD.HI.U32 R9, R17, R9, RZ ;  /* 0x0000000911097227 */ /* 0x008fe200078e00ff */
[----:B------:R-:W-:-:S03]  /*1950*/  ISETP.NE.AND P1, PT, R8, 0x1, PT ;  /* 0x000000010800780c */ /* 0x000fc60003f25270 */
[----:B------:R-:W3:Y:S01]  /*1960*/  LDC.64 R4, c[0x0][0x4b0] ;  /* 0x00012c00ff047b82 */ /* 0x000ee20000000a00 */
[----:B----4-:R-:W-:-:S04]  /*1970*/  SHF.R.U32.HI R6, RZ, R6, R9 ;  /* 0x00000006ff067219 */ /* 0x010fc80000011609 */
[----:B------:R-:W-:Y:S02]  /*1980*/  SEL R6, R17, R6, !P1 ;  /* 0x0000000611067207 */ /* 0x000fe40004800000 */
[----:B------:R-:W-:Y:S02]  /*1990*/  ISETP.NE.AND P1, PT, R7, 0x1, PT ;  /* 0x000000010700780c */ /* 0x000fe40003f25270 */
[C---:B------:R-:W-:Y:S01]  /*19a0*/  R2UR UR4, R6.reuse ;  /* 0x00000000060472ca */ /* 0x040fe200000e0000 */
[----:B-1----:R-:W-:-:S04]  /*19b0*/  IMAD.HI.U32 R2, R6, R2, RZ ;  /* 0x0000000206027227 */ /* 0x002fc800078e00ff */
[----:B------:R-:W-:Y:S01]  /*19c0*/  IMAD.MOV R14, RZ, RZ, -R6 ;  /* 0x000000ffff0e7224 */ /* 0x000fe200078e0a06 */
[----:B------:R-:W-:-:S03]  /*19d0*/  SHF.R.U32.HI R2, RZ, R3, R2 ;  /* 0x00000003ff027219 */ /* 0x000fc60000011602 */
[----:B------:R-:W-:Y:S01]  /*19e0*/  IMAD R14, R8, R14, R17 ;  /* 0x0000000e080e7224 */ /* 0x000fe200078e0211 */
[----:B------:R-:W-:Y:S01]  /*19f0*/  R2UR UR13, R2 ;  /* 0x00000000020d72ca */ /* 0x000fe200000e0000 */
[----:B------:R-:W-:Y:S01]  /*1a00*/  VOTEU.ANY UP0, P1 ;  /* 0x0000000000ff7886 */ /* 0x000fe20000800100 */
[----:B------:R-:W1:Y:S01]  /*1a10*/  LDC.64 R2, c[0x0][0x4d0] ;  /* 0x00013400ff027b82 */ /* 0x000e620000000a00 */
[----:B---3--:R-:W-:Y:S02]  /*1a20*/  R2UR UR8, R4 ;  /* 0x00000000040872ca */ /* 0x008fe400000e0000 */
[----:B------:R-:W-:Y:S02]  /*1a30*/  R2UR UR9, R14 ;  /* 0x000000000e0972ca */ /* 0x000fe400000e0000 */
[----:B------:R-:W-:-:S06]  /*1a40*/  R2UR UR6, R5 ;  /* 0x00000000050672ca */ /* 0x000fcc00000e0000 */
[----:B------:R-:W-:Y:S01]  /*1a50*/  USEL UR13, UR4, UR13, !UP0 ;  /* 0x0000000d040d7287 */ /* 0x000fe2000c000000 */
[----:B------:R-:W3:Y:S05]  /*1a60*/  LDCU.64 UR4, c[0x0][0x4d8] ;  /* 0x00009b00ff0477ac */ /* 0x000eea0008000a00 */
[----:B------:R-:W-:-:S04]  /*1a70*/  IMAD R9, RZ, RZ, -UR13 ;  /* 0x8000000dff097e24 */ /* 0x000fc8000f8e02ff */
[----:B------:R-:W-:Y:S01]  /*1a80*/  IMAD R9, R7, R9, R6 ;  /* 0x0000000907097224 */ /* 0x000fe200078e0206 */
[----:B-1----:R-:W-:-:S04]  /*1a90*/  R2UR UR11, R2 ;  /* 0x00000000020b72ca */ /* 0x002fc800000e0000 */
[----:B------:R-:W-:Y:S02]  /*1aa0*/  R2UR UR7, R9 ;  /* 0x00000000090772ca */ /* 0x000fe400000e0000 */
[----:B------:R-:W-:-:S07]  /*1ab0*/  R2UR UR12, R3 ;  /* 0x00000000030c72ca */ /* 0x000fce00000e0000 */
[----:B------:R-:W-:-:S06]  /*1ac0*/  UIMAD UR11, UR9, UR8, UR11 ;  /* 0x00000008090b72a4 */ /* 0x000fcc000f8e020b */
[----:B--23--:R-:W-:-:S12]  /*1ad0*/  UIMAD UR12, UR7, UR6, UR12 ;  /* 0x00000006070c72a4 */ /* 0x00cfd8000f8e020c */
.L_x_23:
[----:B--2---:R-:W-:Y:S01]  /*1ae0*/  @!P5 MOV R3, 0x1800 ;  /* 0x000018000003d802 */ /* 0x004fe20000000f00 */
[----:B------:R-:W-:Y:S01]  /*1af0*/  ULEA UR9, UR18, UR22, 0x3 ;  /* 0x0000001612097291 */ /* 0x000fe2000f8e18ff */
[----:B----4-:R-:W-:Y:S11]  /*1b00*/  @P2 BRA `(.L_x_19) ;  /* 0x0000000000102947 */ /* 0x010ff60003800000 */
[----:B------:R-:W-:Y:S04]  /*1b10*/  MOV R4, UR33 ;  /* 0x0000002100047c02 */ /* 0x000fe80008000f00 */
[----:B------:R-:W-:Y:S04]  /*1b20*/  SHF.L.U32 R4, R4, 0x1f, RZ ;  /* 0x0000001f04047819 */ /* 0x000fe800000006ff */
[----:B------:R-:W1:Y:S02]  /*1b30*/  SYNCS.PHASECHK.TRANS64.TRYWAIT P1, [UR9+0x110], R4 ;  /* 0x00011004ff0075a7 */ /* 0x000e640008021109 */
[----:B-1----:R-:W-:Y:S05]  /*1b40*/  @!P1 BRA `(.L_x_20) ;  /* 0x0000006c004c9947 */ /* 0x002fea0003800000 */
.L_x_19:
[----:B------:R2:W-:Y:S01]  /*1b50*/  @!P5 SYNCS.ARRIVE.TRANS64 RZ, [UR9], R3 ;  /* 0x00000003ffffd9a7 */ /* 0x0005e20008000009 */
[----:B------:R-:W-:Y:S04]  /*1b60*/  BSSY.RECONVERGENT B0, `(.L_x_21) ;  /* 0x0000003000007945 */ /* 0x000fe80003800200 */
[----:B------:R-:W-:Y:S05]  /*1b70*/  @P4 BRA `(.L_x_22) ;  /* 0x0000000000044947 */ /* 0x000fea0003800000 */
[----:B------:R-:W-:Y:S05]  /*1b80*/  BPT.TRAP 0x1 ;  /* 0x000000040000795c */ /* 0x000fea0000300000 */
.L_x_22:
[----:B------:R-:W-:Y:S05]  /*1b90*/  BSYNC.RECONVERGENT B0 ;  /* 0x0000000000007941 */ /* 0x000fea0003800200 */
.L_x_21:
[----:B------:R-:W-:Y:S02]  /*1ba0*/  UIADD3 UR32, UPT, UPT, UR18, 0x1, URZ ;  /* 0x0000000112207890 */ /* 0x000fe4000fffe0ff */
[----:B------:R-:W-:Y:S02]  /*1bb0*/  UIMAD UR7, UR28, UR14, UR4 ;  /* 0x0000000e1c0772a4 */ /* 0x000fe4000f8e0204 */
[----:B------:R-:W-:Y:S02]  /*1bc0*/  UISETP.NE.AND UP0, UPT, UR32, 0x22, UPT ;  /* 0x000000222000788c */ /* 0x000fe4000bf05270 */
[----:B------:R-:W-:Y:S02]  /*1bd0*/  UIMAD UR6, UR29, UR15, UR5 ;  /* 0x0000000f1d0672a4 */ /* 0x000fe4000f8e0205 */
[----:B------:R-:W-:Y:S02]  /*1be0*/  USEL UR8, URZ, 0x1, UP0 ;  /* 0x00000001ff087887 */ /* 0x000fe40008000000 */
[----:B------:R-:W-:Y:S02]  /*1bf0*/  USEL UR32, UR32, URZ, UP0 ;  /* 0x000000ff20207287 */ /* 0x000fe40008000000 */
[----:B------:R-:W-:Y:S02]  /*1c00*/  ULOP3.LUT UR33, UR33, UR8, URZ, 0x3c, !UPT ;  /* 0x0000000821217292 */ /* 0x000fe4000f8e3cff */
[----:B------:R-:W-:Y:S02]  /*1c10*/  ULEA UR8, UR32, UR22, 0x3 ;  /* 0x0000001620087291 */ /* 0x000fe4000f8e18ff */
[----:B------:R-:W-:Y:S02]  /*1c20*/  ULEA UR21, UR18, UR22, 0xc ;  /* 0x0000001612157291 */ /* 0x000fe4000f8e60ff */
[----:B------:R-:W-:Y:S01]  /*1c30*/  UIADD3 UR44, UP1, UPT, UR36, 0x80, URZ ;  /* 0x00000080242c7890 */ /* 0x000fe2000ff3e0ff */
[----:B-1----:R-:W-:Y:S01]  /*1c40*/  MOV R2, UR33 ;  /* 0x0000002100027c02 */ /* 0x002fe20008000f00 */
[----:B------:R-:W-:Y:S02]  /*1c50*/  UPRMT UR42, UR7, 0x40, UR6 ;  /* 0x00000040072a7896 */ /* 0x000fe40008000006 */
[----:B------:R-:W-:Y:S01]  /*1c60*/  UIADD3 UR24, UPT, UPT, UR21, 0x15600, URZ ;  /* 0x0001560015187890 */ /* 0x000fe2000fffe0ff */
[----:B------:R-:W-:Y:S01]  /*1c70*/  SHF.L.U32 R2, R2, 0x1f, RZ ;  /* 0x0000001f02027819 */ /* 0x000fe200000006ff */
[----:B------:R-:W-:Y:S02]  /*1c80*/  USHF.L.U32 UR10, UR30, 0x5, URZ ;  /* 0x000000051e0a7899 */ /* 0x000fe400080006ff */
[----:B------:R-:W-:Y:S01]  /*1c90*/  UIADD3.X UR45, UPT, UPT, URZ, UR37, URZ, UP1, !UPT ;  /* 0x00000025ff2d7290 */ /* 0x000fe20008ffe4ff */
[----:B------:R3:W4:Y:S01]  /*1ca0*/  SYNCS.PHASECHK.TRANS64.TRYWAIT P2, [UR8+0x110], R2 ;  /* 0x00011002ff0075a7 */ /* 0x0007220008041108 */
[----:B------:R-:W-:Y:S02]  /*1cb0*/  ULEA UR8, UR18, UR22, 0xb ;  /* 0x0000001612087291 */ /* 0x000fe4000f8e58ff */
[----:B------:R-:W-:Y:S02]  /*1cc0*/  UPRMT UR21, UR42, 0x5410, URZ ;  /* 0x000054102a157896 */ /* 0x000fe400080000ff */
[----:B------:R-:W-:Y:S02]  /*1cd0*/  UIADD3 UR8, UPT, UPT, UR8, 0x4600, URZ ;  /* 0x0000460008087890 */ /* 0x000fe4000fffe0ff */
[----:B------:R-:W-:Y:S02]  /*1ce0*/  UIADD3 UR40, UP0, UPT, UR36, 0x180, URZ ;  /* 0x0000018024287890 */ /* 0x000fe4000ff1e0ff */
[----:B------:R-:W-:Y:S02]  /*1cf0*/  UIADD3 UR19, UPT, UPT, UR28, 0x1, URZ ;  /* 0x000000011c137890 */ /* 0x000fe4000fffe0ff */
[----:B------:R-:W-:Y:S02]  /*1d00*/  UIADD3.X UR41, UPT, UPT, URZ, UR37, URZ, UP0, !UPT ;  /* 0x00000025ff297290 */ /* 0x000fe400087fe4ff */
[----:B------:R-:W-:Y:S01]  /*1d10*/  UISETP.NE.AND UP2, UPT, UR19, UR17, UPT ;  /* 0x000000111300728c */ /* 0x000fe2000bf45270 */
[----:B------:R-:W-:Y:S01]  /*1d20*/  UTMALDG.4D.IM2COL [UR8], [UR44], UR21 ;  /* 0x000000082c0073b4 */ /* 0x000fe20008058015 */
[----:B------:R-:W-:Y:S02]  /*1d30*/  UIADD3 UR18, UPT, UPT, UR29, 0x1, URZ ;  /* 0x000000011d127890 */ /* 0x000fe4000fffe0ff */
[----:B------:R-:W-:Y:S02]  /*1d40*/  UIADD3 UR20, UPT, UPT, UR20, 0x1, URZ ;  /* 0x0000000114147890 */ /* 0x000fe4000fffe0ff */
[----:B------:R-:W-:Y:S01]  /*1d50*/  UIADD3 UR42, UPT, UPT, UR30, 0x1, URZ ;  /* 0x000000011e2a7890 */ /* 0x000fe2000fffe0ff */
[----:B------:R-:W-:Y:S01]  /*1d60*/  UMOV UR38, 0x0 ;  /* 0x0000000000267882 */ /* 0x000fe20000000000 */
[----:B------:R-:W-:Y:S01]  /*1d70*/  UMOV UR39, 0x10000000 ;  /* 0x1000000000277882 */ /* 0x000fe20000000000 */
[----:B------:R-:W-:Y:S02]  /*1d80*/  UMOV UR25, UR9 ;  /* 0x0000000900197c82 */ /* 0x000fe40008000000 */
[----:B------:R-:W-:Y:S01]  /*1d90*/  @UP2 UIADD3 UR18, UPT, UPT, UR29, URZ, URZ ;  /* 0x000000ff1d122290 */ /* 0x000fe2000fffe0ff */
[----:B------:R-:W-:Y:S03]  /*1da0*/  UMOV UR27, UR10 ;  /* 0x0000000a001b7c82 */ /* 0x000fe60008000000 */
[----:B------:R-:W-:Y:S01]  /*1db0*/  UISETP.NE.AND UP0, UPT, UR18, UR16, UPT ;  /* 0x000000101200728c */ /* 0x000fe2000bf05270 */
[----:B------:R1:W-:Y:S10]  /*1dc0*/  UTMALDG.4D [UR24], [UR40], desc[UR38] ;  /* 0x00002618280075b4 */ /* 0x0003f40008019000 */
[----:B------:R-:W-:Y:S07]  /*1dd0*/  @UP0 UIADD3 UR42, UPT, UPT, UR30, URZ, URZ ;  /* 0x000000ff1e2a0290 */ /* 0x000fee000fffe0ff */
[----:B------:R-:W-:Y:S01]  /*1de0*/  UMOV UR30, UR42 ;  /* 0x0000002a001e7c82 */ /* 0x000fe20008000000 */
[----:B-1----:R-:W-:Y:S02]  /*1df0*/  USEL UR29, UR18, URZ, UP0 ;  /* 0x000000ff121d7287 */ /* 0x002fe40008000000 */
[----:B------:R-:W-:Y:S02]  /*1e00*/  UISETP.NE.AND UP0, UPT, UR20, UR31, UPT ;  /* 0x0000001f1400728c */ /* 0x000fe4000bf05270 */
[----:B------:R-:W-:Y:S01]  /*1e10*/  USEL UR28, UR19, URZ, UP2 ;  /* 0x000000ff131c7287 */ /* 0x000fe20009000000 */
[----:B------:R-:W-:Y:S06]  /*1e20*/  UMOV UR18, UR32 ;  /* 0x0000002000127c82 */ /* 0x000fec0008000000 */
[----:B---3--:R-:W-:Y:S05]  /*1e30*/  BRA.U UP0, `(.L_x_23) ;  /* 0xfffffffd00287547 */ /* 0x008fea000b83ffff */
.L_x_18:
[----:B------:R-:W-:Y:S01]  /*1e40*/  ULEA UR4, UR32, UR22, 0x3 ;  /* 0x0000001620047291 */ /* 0x000fe2000f8e18ff */
[----:B-1----:R-:W-:Y:S01]  /*1e50*/  MOV R2, UR33 ;  /* 0x0000002100027c02 */ /* 0x002fe20008000f00 */
[----:B------:R-:W-:Y:S01]  /*1e60*/  @!P0 SYNCS.ARRIVE.TRANS64.A1T0 RZ, [UR22+0x248], RZ ;  /* 0x000248ffffff89a7 */ /* 0x000fe20008100016 */
[----:B------:R-:W-:Y:S02]  /*1e70*/  UISETP.GE.AND UP0, UPT, UR34, 0x1, UPT ;  /* 0x000000012200788c */ /* 0x000fe4000bf06270 */
[----:B------:R-:W-:-:S04]  /*1e80*/  SHF.L.U32 R2, R2, 0x1f, RZ ;  /* 0x0000001f02027819 */ /* 0x000fc800000006ff */
[----:B------:R1:W3:Y:S03]  /*1e90*/  SYNCS.PHASECHK.TRANS64.TRYWAIT P1, [UR4+0x110], R2 ;  /* 0x00011002ff0075a7 */ /* 0x0002e60008021104 */
[----:B------:R-:W-:Y:S05]  /*1ea0*/  BRA.U !UP0, `(.L_x_24) ;  /* 0x0000000508747547 */ /* 0x000fea000b800000 */
[----:B------:R-:W4:Y:S01]  /*1eb0*/  LDC.64 R8, c[0x0][0x480] ;  /* 0x00012000ff087b82 */ /* 0x000f220000000a00 */
[----:B------:R-:W3:Y:S01]  /*1ec0*/  LDCU UR25, c[0x0][0x390] ;  /* 0x00007200ff1977ac */ /* 0x000ee20008000800 */
[----:B------:R-:W3:Y:S06]  /*1ed0*/  LDCU UR27, c[0x0][0x38c] ;  /* 0x00007180ff1b77ac */ /* 0x000eec0008000800 */
[----:B------:R-:W4:Y:S01]  /*1ee0*/  LDC.64 R6, c[0x0][0x488] ;  /* 0x00012200ff067b82 */ /* 0x000f220000000a00 */
[----:B------:R-:W3:Y:S01]  /*1ef0*/  LDCU.64 UR14, c[0x0][0x4b8] ;  /* 0x00009700ff0e77ac */ /* 0x000ee20008000a00 */
[----:B------:R-:W-:Y:S01]  /*1f00*/  UIADD3 UR31, UPT, UPT, UR34, UR31, URZ ;  /* 0x0000001f221f7290 */ /* 0x000fe2000fffe0ff */
[----:B------:R-:W-:-:S05]  /*1f10*/  UMOV UR40, UR34 ;  /* 0x0000002200287c82 */ /* 0x000fca0008000000 */
[----:B-12---:R-:W1:Y:S01]  /*1f20*/  LDC.64 R2, c[0x0][0x490] ;  /* 0x00012400ff027b82 */ /* 0x006e620000000a00 */
[----:B------:R-:W-:Y:S01]  /*1f30*/  UMOV UR38, UR32 ;  /* 0x0000002000267c82 */ /* 0x000fe20008000000 */
[----:B----4-:R-:W-:Y:S01]  /*1f40*/  IMAD.HI.U32 R9, R17, R9, RZ ;  /* 0x0000000911097227 */ /* 0x010fe200078e00ff */
[----:B------:R-:W-:-:S05]  /*1f50*/  ISETP.NE.AND P0, PT, R8, 0x1, PT ;  /* 0x000000010800780c */ /* 0x000fca0003f05270 */
[----:B------:R-:W2:Y:S01]  /*1f60*/  LDC.64 R4, c[0x0][0x4b0] ;  /* 0x00012c00ff047b82 */ /* 0x000ea20000000a00 */
[----:B------:R-:W-:-:S04]  /*1f70*/  SHF.R.U32.HI R6, RZ, R6, R9 ;  /* 0x00000006ff067219 */ /* 0x000fc80000011609 */
        /* <DEDUP_REMOVED lines=10> */
[----:B--2---:R-:W-:Y:S02]  /*2020*/  R2UR UR8, R4 ;  /* 0x00000000040872ca */ /* 0x004fe400000e0000 */
[----:B------:R-:W-:Y:S02]  /*2030*/  R2UR UR9, R9 ;  /* 0x00000000090972ca */ /* 0x000fe400000e0000 */
[----:B------:R-:W-:-:S06]  /*2040*/  R2UR UR6, R5 ;  /* 0x00000000050672ca */ /* 0x000fcc00000e0000 */
[----:B------:R-:W-:Y:S01]  /*2050*/  USEL UR21, UR4, UR21, !UP0 ;  /* 0x0000001504157287 */ /* 0x000fe2000c000000 */
[----:B------:R-:W2:Y:S05]  /*2060*/  LDCU.64 UR4, c[0x0][0x4d8] ;  /* 0x00009b00ff0477ac */ /* 0x000eaa0008000a00 */
[----:B------:R-:W-:-:S04]  /*2070*/  IMAD R14, RZ, RZ, -UR21 ;  /* 0x80000015ff0e7e24 */ /* 0x000fc8000f8e02ff */
[----:B------:R-:W-:Y:S01]  /*2080*/  IMAD R14, R7, R14, R6 ;  /* 0x0000000e070e7224 */ /* 0x000fe200078e0206 */
[----:B-1----:R-:W-:-:S04]  /*2090*/  R2UR UR19, R2 ;  /* 0x00000000021372ca */ /* 0x002fc800000e0000 */
[----:B------:R-:W-:Y:S02]  /*20a0*/  R2UR UR7, R14 ;  /* 0x000000000e0772ca */ /* 0x000fe400000e0000 */
[----:B------:R-:W-:-:S07]  /*20b0*/  R2UR UR20, R3 ;  /* 0x00000000031472ca */ /* 0x000fce00000e0000 */
[----:B------:R-:W-:-:S06]  /*20c0*/  UIMAD UR19, UR9, UR8, UR19 ;  /* 0x00000008091372a4 */ /* 0x000fcc000f8e0213 */
[----:B--23--:R-:W-:-:S12]  /*20d0*/  UIMAD UR20, UR7, UR6, UR20 ;  /* 0x00000006071472a4 */ /* 0x00cfd8000f8e0214 */
.L_x_29:
[----:B--2---:R-:W-:Y:S01]  /*20e0*/  @!P5 MOV R3, 0x1800 ;  /* 0x000018000003d802 */ /* 0x004fe20000000f00 */
[----:B------:R-:W-:Y:S01]  /*20f0*/  ULEA UR17, UR38, UR22, 0x3 ;  /* 0x0000001626117291 */ /* 0x000fe2000f8e18ff */
[----:B---3--:R-:W-:Y:S11]  /*2100*/  @P1 BRA `(.L_x_25) ;  /* 0x0000000000101947 */ /* 0x008ff60003800000 */
[----:B------:R-:W-:Y:S04]  /*2110*/  MOV R4, UR33 ;  /* 0x0000002100047c02 */ /* 0x000fe80008000f00 */
[----:B------:R-:W-:Y:S04]  /*2120*/  SHF.L.U32 R4, R4, 0x1f, RZ ;  /* 0x0000001f04047819 */ /* 0x000fe800000006ff */
[----:B------:R-:W1:Y:S02]  /*2130*/  SYNCS.PHASECHK.TRANS64.TRYWAIT P0, [UR17+0x110], R4 ;  /* 0x00011004ff0075a7 */ /* 0x000e640008001111 */
[----:B-1----:R-:W-:Y:S05]  /*2140*/  @!P0 BRA `(.L_x_26) ;  /* 0x0000006400e48947 */ /* 0x002fea0003800000 */
.L_x_25:
[----:B------:R2:W-:Y:S01]  /*2150*/  @!P5 SYNCS.ARRIVE.TRANS64 RZ, [UR17], R3 ;  /* 0x00000003ffffd9a7 */ /* 0x0005e20008000011 */
[----:B------:R-:W-:Y:S04]  /*2160*/  BSSY.RECONVERGENT B0, `(.L_x_27) ;  /* 0x0000003000007945 */ /* 0x000fe80003800200 */
[----:B------:R-:W-:Y:S05]  /*2170*/  @P4 BRA `(.L_x_28) ;  /* 0x0000000000044947 */ /* 0x000fea0003800000 */
[----:B------:R-:W-:Y:S05]  /*2180*/  BPT.TRAP 0x1 ;  /* 0x000000040000795c */ /* 0x000fea0000300000 */
.L_x_28:
[----:B------:R-:W-:Y:S05]  /*2190*/  BSYNC.RECONVERGENT B0 ;  /* 0x0000000000007941 */ /* 0x000fea0003800200 */
.L_x_27:
        /* <DEDUP_REMOVED lines=8> */
[----:B------:R-:W-:Y:S02]  /*2220*/  UIADD3 UR39, UPT, UPT, UR28, 0x1, URZ ;  /* 0x000000011c277890 */ /* 0x000fe4000fffe0ff */
[----:B------:R-:W-:Y:S01]  /*2230*/  UIADD3 UR46, UP1, UPT, UR36, 0x80, URZ ;  /* 0x00000080242e7890 */ /* 0x000fe2000ff3e0ff */
[----:B-1----:R-:W-:Y:S01]  /*2240*/  MOV R2, UR33 ;  /* 0x0000002100027c02 */ /* 0x002fe20008000f00 */
[----:B------:R-:W-:Y:S02]  /*2250*/  ULEA UR16, UR38, UR22, 0xb ;  /* 0x0000001626107291 */ /* 0x000fe4000f8e58ff */
[----:B------:R-:W-:Y:S01]  /*2260*/  UPRMT UR41, UR6, 0x40, UR7 ;  /* 0x0000004006297896 */ /* 0x000fe20008000007 */
[----:B------:R-:W-:Y:S01]  /*2270*/  SHF.L.U32 R2, R2, 0x1f, RZ ;  /* 0x0000001f02027819 */ /* 0x000fe200000006ff */
[----:B------:R-:W-:Y:S02]  /*2280*/  UISETP.NE.AND UP2, UPT, UR39, UR27, UPT ;  /* 0x0000001b2700728c */ /* 0x000fe4000bf45270 */
[----:B------:R-:W-:Y:S01]  /*2290*/  USHF.L.U32 UR18, UR30, 0x5, URZ ;  /* 0x000000051e127899 */ /* 0x000fe200080006ff */
[----:B------:R1:W3:Y:S01]  /*22a0*/  SYNCS.PHASECHK.TRANS64.TRYWAIT P1, [UR8+0x110], R2 ;  /* 0x00011002ff0075a7 */ /* 0x0002e20008021108 */
[----:B------:R-:W-:Y:S02]  /*22b0*/  UIADD3.X UR47, UPT, UPT, URZ, UR37, URZ, UP1, !UPT ;  /* 0x00000025ff2f7290 */ /* 0x000fe40008ffe4ff */
[----:B------:R-:W-:Y:S02]  /*22c0*/  UIADD3 UR16, UPT, UPT, UR16, 0x4600, URZ ;  /* 0x0000460010107890 */ /* 0x000fe4000fffe0ff */
[----:B------:R-:W-:Y:S02]  /*22d0*/  UPRMT UR48, UR41, 0x5410, URZ ;  /* 0x0000541029307896 */ /* 0x000fe400080000ff */
[----:B------:R-:W-:Y:S02]  /*22e0*/  UIADD3 UR44, UP0, UPT, UR36, 0x180, URZ ;  /* 0x00000180242c7890 */ /* 0x000fe4000ff1e0ff */
[----:B------:R-:W-:Y:S02]  /*22f0*/  ULEA UR8, UR38, UR22, 0xc ;  /* 0x0000001626087291 */ /* 0x000fe4000f8e60ff */
[----:B------:R-:W-:Y:S02]  /*2300*/  UIADD3.X UR45, UPT, UPT, URZ, UR37, URZ, UP0, !UPT ;  /* 0x00000025ff2d7290 */ /* 0x000fe400087fe4ff */
[----:B------:R-:W-:Y:S01]  /*2310*/  UIADD3 UR8, UPT, UPT, UR8, 0x15600, URZ ;  /* 0x0001560008087890 */ /* 0x000fe2000fffe0ff */
[----:B------:R1:W-:Y:S01]  /*2320*/  UTMALDG.4D.IM2COL [UR16], [UR46], UR48 ;  /* 0x000000102e0073b4 */ /* 0x0003e20008058030 */
[----:B------:R-:W-:Y:S02]  /*2330*/  UIADD3 UR38, UPT, UPT, UR29, 0x1, URZ ;  /* 0x000000011d267890 */ /* 0x000fe4000fffe0ff */
[----:B------:R-:W-:Y:S02]  /*2340*/  @UP2 UIADD3 UR38, UPT, UPT, UR29, URZ, URZ ;  /* 0x000000ff1d262290 */ /* 0x000fe4000fffe0ff */
[----:B------:R-:W-:Y:S02]  /*2350*/  UIADD3 UR41, UPT, UPT, UR30, 0x1, URZ ;  /* 0x000000011e297890 */ /* 0x000fe4000fffe0ff */
[----:B------:R-:W-:Y:S02]  /*2360*/  UISETP.NE.AND UP0, UPT, UR38, UR25, UPT ;  /* 0x000000192600728c */ /* 0x000fe4000bf05270 */
[----:B------:R-:W-:Y:S01]  /*2370*/  UIADD3 UR49, UPT, UPT, UR40, -0x1, URZ ;  /* 0xffffffff28317890 */ /* 0x000fe2000fffe0ff */
[----:B------:R-:W-:Y:S01]  /*2380*/  UMOV UR42, 0x0 ;  /* 0x00000000002a7882 */ /* 0x000fe20000000000 */
[----:B------:R-:W-:Y:S01]  /*2390*/  UMOV UR43, 0x10000000 ;  /* 0x10000000002b7882 */ /* 0x000fe20000000000 */
[----:B------:R-:W-:Y:S01]  /*23a0*/  UMOV UR10, UR26 ;  /* 0x0000001a000a7c82 */ /* 0x000fe20008000000 */
[----:B------:R-:W-:Y:S01]  /*23b0*/  UMOV UR12, UR28 ;  /* 0x0000001c000c7c82 */ /* 0x000fe20008000000 */
[----:B------:R-:W-:Y:S01]  /*23c0*/  USEL UR28, UR39, URZ, UP2 ;  /* 0x000000ff271c7287 */ /* 0x000fe20009000000 */
[----:B------:R-:W-:Y:S03]  /*23d0*/  UMOV UR13, UR29 ;  /* 0x0000001d000d7c82 */ /* 0x000fe60008000000 */
[----:B------:R-:W-:Y:S02]  /*23e0*/  @UP0 UIADD3 UR41, UPT, UPT, UR30, URZ, URZ ;  /* 0x000000ff1e290290 */ /* 0x000fe4000fffe0ff */
[----:B------:R-:W-:Y:S01]  /*23f0*/  USEL UR29, UR38, URZ, UP0 ;  /* 0x000000ff261d7287 */ /* 0x000fe20008000000 */
[----:B------:R-:W-:Y:S01]  /*2400*/  UMOV UR9, UR17 ;  /* 0x0000001100097c82 */ /* 0x000fe20008000000 */
[----:B------:R-:W-:Y:S01]  /*2410*/  UMOV UR11, UR18 ;  /* 0x00000012000b7c82 */ /* 0x000fe20008000000 */
[----:B------:R-:W-:Y:S01]  /*2420*/  UISETP.GT.U32.AND UP0, UPT, UR40, 0x1, UPT ;  /* 0x000000012800788c */ /* 0x000fe2000bf04070 */
[----:B------:R1:W-:Y:S01]  /*2430*/  UTMALDG.4D [UR8], [UR44], desc[UR42] ;  /* 0x00002a082c0075b4 */ /* 0x0003e20008019000 */
[----:B------:R-:W-:Y:S01]  /*2440*/  UMOV UR38, UR32 ;  /* 0x0000002000267c82 */ /* 0x000fe20008000000 */
[----:B------:R-:W-:Y:S01]  /*2450*/  UMOV UR40, UR49 ;  /* 0x0000003100287c82 */ /* 0x000fe20008000000 */
[----:B------:R-:W-:Y:S05]  /*2460*/  UMOV UR30, UR41 ;  /* 0x00000029001e7c82 */ /* 0x000fea0008000000 */
[----:B-1----:R-:W-:Y:S05]  /*2470*/  BRA.U UP0, `(.L_x_29) ;  /* 0xfffffffd00187547 */ /* 0x002fea000b83ffff */
.L_x_24:
[----:B--2---:R-:W-:Y:S01]  /*2480*/  SHF.L.U32 R3, R13, 0x1f, RZ ;  /* 0x0000001f0d037819 */ /* 0x004fe200000006ff */
[----:B------:R-:W-:-:S03]  /*2490*/  NOP ;  /* 0x0000000000007918 */ /* 0x000fc60000000000 */
[----:B------:R-:W2:Y:S02]  /*24a0*/  SYNCS.PHASECHK.TRANS64.TRYWAIT P0, [UR22+0x250], R3 ;  /* 0x00025003ff0075a7 */ /* 0x000ea40008001116 */
[----:B--2---:R-:W-:Y:S05]  /*24b0*/  @!P0 BRA `(.L_x_30) ;  /* 0x0000006400208947 */ /* 0x004fea0003800000 */
.L_x_132:
[----:B------:R-:W2:Y:S01]  /*24c0*/  LDS.128 R4, [UR22+0x290] ;  /* 0x00029016ff047984 */ /* 0x000ea20008000c00 */
[----:B------:R-:W-:Y:S01]  /*24d0*/  UIADD3 UR4, UPT, UPT, UR22, 0x258, URZ ;  /* 0x0000025816047890 */ /* 0x000fe2000fffe0ff */
[----:B------:R-:W-:Y:S01]  /*24e0*/  ISETP.GE.AND P0, PT, R40, 0x1, PT ;  /* 0x000000012800780c */ /* 0x000fe20003f06270 */
[----:B------:R-:W-:Y:S01]  /*24f0*/  @!PT LDS RZ, [RZ] ;  /* 0x00000000fffff984 */ /* 0x000fe20000000800 */
[----:B------:R-:W-:Y:S01]  /*2500*/  @!PT LDS RZ, [RZ] ;  /* 0x00000000fffff984 */ /* 0x000fe20000000800 */
[----:B------:R-:W-:Y:S01]  /*2510*/  @!PT LDS RZ, [RZ] ;  /* 0x00000000fffff984 */ /* 0x000fe20000000800 */
[----:B------:R-:W-:Y:S01]  /*2520*/  @!PT LDS RZ, [RZ] ;  /* 0x00000000fffff984 */ /* 0x000fe20000000800 */
[----:B------:R1:W-:Y:S06]  /*2530*/  MEMBAR.ALL.CTA ;  /* 0x0000000000007992 */ /* 0x0003ec0000008000 */
[----:B-1----:R-:W1:Y:S01]  /*2540*/  FENCE.VIEW.ASYNC.S ;  /* 0x00000000000073c6 */ /* 0x002e620000000000 */
[----:B------:R-:W-:-:S09]  /*2550*/  UPRMT UR4, URZ, 0x654, UR4 ;  /* 0x00000654ff047896 */ /* 0x000fd20008000004 */
[----:B-1----:R-:W-:Y:S01]  /*2560*/  SYNCS.ARRIVE.TRANS64.RED.A1T0 RZ, [UR4], RZ ;  /* 0x000000ffffff79a7 */ /* 0x002fe20008100404 */
[----:B--2---:R-:W-:-:S13]  /*2570*/  LOP3.LUT P3, RZ, R6, 0x1, RZ, 0xc0, !PT ;  /* 0x0000000106ff7812 */ /* 0x004fda000786c0ff */
[----:B------:R-:W-:Y:S02]  /*2580*/  @P3 MOV R12, R4 ;  /* 0x00000004000c3202 */ /* 0x000fe40000000f00 */
[----:B------:R-:W-:Y:S01]  /*2590*/  @P3 LOP3.LUT R11, R5, 0xffff, RZ, 0xc0, !PT ;  /* 0x0000ffff050b3812 */ /* 0x000fe200078ec0ff */
[----:B------:R-:W-:Y:S06]  /*25a0*/  @!P0 BRA `(.L_x_31) ;  /* 0x0000000000b88947 */ /* 0x000fec0003800000 */
[----:B------:R-:W1:Y:S01]  /*25b0*/  LDC.64 R4, c[0x0][0xb18] ;  /* 0x0002c600ff047b82 */ /* 0x000e620000000a00 */
[----:B----4-:R-:W-:-:S07]  /*25c0*/  ISETP.NE.AND P2, PT, R40, 0x1, PT ;  /* 0x000000012800780c */ /* 0x010fce0003f45270 */
[----:B------:R-:W2:Y:S08]  /*25d0*/  LDC.64 R6, c[0x0][0xb10] ;  /* 0x0002c400ff067b82 */ /* 0x000eb00000000a00 */
[----:B------:R-:W4:Y:S08]  /*25e0*/  LDC R8, c[0x0][0xb20] ;  /* 0x0002c800ff087b82 */ /* 0x000f300000000800 */
[----:B------:R-:W3:Y:S01]  /*25f0*/  LDC R9, c[0x0][0xb0c] ;  /* 0x0002c300ff097b82 */ /* 0x000ee20000000800 */
[----:B-1----:R-:W-:Y:S01]  /*2600*/  IMAD.HI.U32 R15, R0, R5, RZ ;  /* 0x00000005000f7227 */ /* 0x002fe200078e00ff */
[----:B------:R-:W-:-:S03]  /*2610*/  ISETP.NE.AND P0, PT, R4, 0x1, PT ;  /* 0x000000010400780c */ /* 0x000fc60003f05270 */
[----:B------:R-:W-:-:S03]  /*2620*/  IMAD.HI.U32 R5, R11, R5, RZ ;  /* 0x000000050b057227 */ /* 0x000fc600078e00ff */
[----:B------:R-:W1:Y:S01]  /*2630*/  LDC.64 R2, c[0x0][0xb28] ;  /* 0x0002ca00ff027b82 */ /* 0x000e620000000a00 */
[----:B--2---:R-:W-:-:S04]  /*2640*/  IMAD.HI.U32 R16, R10, R6, RZ ;  /* 0x000000060a107227 */ /* 0x004fc800078e00ff */
[----:B------:R-:W-:Y:S01]  /*2650*/  IMAD.HI.U32 R17, R12, R6, RZ ;  /* 0x000000060c117227 */ /* 0x000fe200078e00ff */
[----:B------:R-:W-:Y:S02]  /*2660*/  SHF.R.U32.HI R16, RZ, R7, R16 ;  /* 0x00000007ff107219 */ /* 0x000fe40000011610 */
[-C--:B----4-:R-:W-:Y:S02]  /*2670*/  SHF.R.U32.HI R15, RZ, R8.reuse, R15 ;  /* 0x00000008ff0f7219 */ /* 0x090fe4000001160f */
[----:B------:R-:W-:Y:S02]  /*2680*/  SHF.R.U32.HI R5, RZ, R8, R5 ;  /* 0x00000008ff057219 */ /* 0x000fe40000011605 */
[----:B------:R-:W-:Y:S02]  /*2690*/  SEL R15, R0, R15, !P0 ;  /* 0x0000000f000f7207 */ /* 0x000fe40004000000 */
[----:B------:R-:W-:Y:S02]  /*26a0*/  SHF.R.U32.HI R17, RZ, R7, R17 ;  /* 0x00000007ff117219 */ /* 0x000fe40000011611 */
[----:B---3--:R-:W-:-:S02]  /*26b0*/  ISETP.NE.AND P1, PT, R9, 0x1, PT ;  /* 0x000000010900780c */ /* 0x008fc40003f25270 */
[----:B------:R-:W-:Y:S02]  /*26c0*/  SEL R5, R11, R5, !P0 ;  /* 0x000000050b057207 */ /* 0x000fe40004000000 */
[----:B------:R-:W-:Y:S02]  /*26d0*/  SEL R16, R10, R16, !P1 ;  /* 0x000000100a107207 */ /* 0x000fe40004800000 */
[----:B------:R-:W-:Y:S01]  /*26e0*/  SEL R17, R12, R17, !P1 ;  /* 0x000000110c117207 */ /* 0x000fe20004800000 */
[----:B-1----:R-:W-:-:S04]  /*26f0*/  IMAD.HI.U32 R14, R15, R2, RZ ;  /* 0x000000020f0e7227 */ /* 0x002fc800078e00ff */
        /* <DEDUP_REMOVED lines=10> */
[----:B------:R-:W-:-:S04]  /*27a0*/  @!P0 IMAD.HI.U32 R7, R17, R2, RZ ;  /* 0x0000000211078227 */ /* 0x000fc800078e00ff */
[----:B------:R-:W-:Y:S01]  /*27b0*/  IMAD.MOV R2, RZ, RZ, -R6 ;  /* 0x000000ffff027224 */ /* 0x000fe200078e0a06 */
[----:B------:R-:W-:Y:S02]  /*27c0*/  @!P0 SHF.R.U32.HI R3, RZ, R3, R7 ;  /* 0x00000003ff038219 */ /* 0x000fe40000011607 */
[----:B------:R-:W-:Y:S01]  /*27d0*/  IADD3 R7, PT, PT, -R5, RZ, RZ ;  /* 0x000000ff05077210 */ /* 0x000fe20007ffe1ff */
[----:B------:R-:W-:Y:S01]  /*27e0*/  IMAD R2, R40, R2, R5 ;  /* 0x0000000228027224 */ /* 0x000fe200078e0205 */
        /* <DEDUP_REMOVED lines=10> */
.L_x_31:
[----:B------:R-:W1:Y:S02]  /*2890*/  LDCU UR4, c[0x0][0xb30] ;  /* 0x00016600ff0477ac */ /* 0x000e640008000800 */
[----:B-1----:R-:W-:-:S09]  /*28a0*/  UISETP.NE.AND UP0, UPT, UR4, 0x1, UPT ;  /* 0x000000010400788c */ /* 0x002fd2000bf05270 */
[----:B------:R-:W-:Y:S05]  /*28b0*/  BRA.U UP0, `(.L_x_32) ;  /* 0x0000000100407547 */ /* 0x000fea000b800000 */
[----:B------:R-:W1:Y:S08]  /*28c0*/  LDC.64 R4, c[0x0][0xb10] ;  /* 0x0002c400ff047b82 */ /* 0x000e700000000a00 */
[----:B------:R-:W2:Y:S08]  /*28d0*/  LDC.64 R2, c[0x0][0xb18] ;  /* 0x0002c600ff027b82 */ /* 0x000eb00000000a00 */
[----:B------:R-:W3:Y:S08]  /*28e0*/  LDC R6, c[0x0][0xb20] ;  /* 0x0002c800ff067b82 */ /* 0x000ef00000000800 */
[----:B------:R-:W4:Y:S01]  /*28f0*/  LDC R7, c[0x0][0xb0c] ;  /* 0x0002c300ff077b82 */ /* 0x000f220000000800 */
[----:B-1----:R-:W-:-:S05]  /*2900*/  IMAD.HI.U32 R4, R12, R4, RZ ;  /* 0x000000040c047227 */ /* 0x002fca00078e00ff */
[----:B------:R-:W-:Y:S01]  /*2910*/  SHF.R.U32.HI R4, RZ, R5, R4 ;  /* 0x00000005ff047219 */ /* 0x000fe20000011604 */
[----:B--2---:R-:W-:Y:S01]  /*2920*/  IMAD.HI.U32 R3, R11, R3, RZ ;  /* 0x000000030b037227 */ /* 0x004fe200078e00ff */
[----:B------:R-:W-:-:S04]  /*2930*/  ISETP.NE.AND P0, PT, R2, 0x1, PT ;  /* 0x000000010200780c */ /* 0x000fc80003f05270 */
[----:B---3--:R-:W-:-:S04]  /*2940*/  SHF.R.U32.HI R3, RZ, R6, R3 ;  /* 0x00000006ff037219 */ /* 0x008fc80000011603 */
[----:B------:R-:W-:Y:S02]  /*2950*/  SEL R3, R11, R3, !P0 ;  /* 0x000000030b037207 */ /* 0x000fe40004000000 */
[----:B----4-:R-:W-:-:S04]  /*2960*/  ISETP.NE.AND P1, PT, R7, 0x1, PT ;  /* 0x000000010700780c */ /* 0x010fc80003f25270 */
[----:B------:R-:W-:-:S05]  /*2970*/  SEL R4, R12, R4, !P1 ;  /* 0x000000040c047207 */ /* 0x000fca0004800000 */
[----:B------:R-:W-:Y:S02]  /*2980*/  IMAD.IADD R5, R3, 0x1, -R4 ;  /* 0x0000000103057824 */ /* 0x000fe400078e0a04 */
[----:B------:R-:W-:Y:S02]  /*2990*/  IMAD.IADD R3, R4, 0x1, -R3 ;  /* 0x0000000104037824 */ /* 0x000fe400078e0a03 */
[----:B------:R-:W-:Y:S02]  /*29a0*/  IMAD R12, R5, R7, R12 ;  /* 0x00000007050c7224 */ /* 0x000fe400078e020c */
[----:B------:R-:W-:-:S07]  /*29b0*/  IMAD R11, R3, R2, R11 ;  /* 0x00000002030b7224 */ /* 0x000fce00078e020b */
.L_x_32:
[----:B------:R-:W-:Y:S01]  /*29c0*/  UMOV UR20, UR31 ;  /* 0x0000001f00147c82 */ /* 0x000fe20008000000 */
[----:B------:R-:W-:Y:S01]  /*29d0*/  PLOP3.LUT P0, PT, PT, PT, PT, 0x80, 0x8 ;  /* 0x000000000008781c */ /* 0x000fe20003f0f070 */
[----:B------:R-:W-:Y:S01]  /*29e0*/  IMAD.IADD R17, R12, 0x1, R101 ;  /* 0x000000010c117824 */ /* 0x000fe200078e0265 */
[----:B------:R-:W-:Y:S01]  /*29f0*/  LOP3.LUT R13, R13, 0x1, RZ, 0x3c, !PT ;  /* 0x000000010d0d7812 */ /* 0x000fe200078e3cff */
[----:B------:R-:W-:Y:S01]  /*2a00*/  IMAD.IADD R14, R11, 0x1, R100 ;  /* 0x000000010b0e7824 */ /* 0x000fe200078e0264 */
[----:B------:R-:W-:Y:S09]  /*2a10*/  @P3 BRA `(.L_x_33) ;  /* 0xffffffec00603947 */ /* 0x000ff2000383ffff */
[----:B------:R-:W-:Y:S01]  /*2a20*/  UIADD3 UR22, UPT, UPT, UR22, 0x110, URZ ;  /* 0x0000011016167890 */ /* 0x000fe2000fffe0ff */
[----:B------:R-:W-:-:S03]  /*2a30*/  MOV R2, UR33 ;  /* 0x0000002100027c02 */ /* 0x000fc60008000f00 */
[----:B------:R-:W-:Y:S01]  /*2a40*/  ULEA UR4, UR32, UR22, 0x3 ;  /* 0x0000001620047291 */ /* 0x000fe2000f8e18ff */
[----:B------:R-:W-:-:S08]  /*2a50*/  SHF.L.U32 R2, R2, 0x1f, RZ ;  /* 0x0000001f02027819 */ /* 0x000fd000000006ff */
[----:B------:R-:W1:Y:S02]  /*2a60*/  SYNCS.PHASECHK.TRANS64.TRYWAIT P0, [UR4], R2 ;  /* 0x00000002ff0075a7 */ /* 0x000e640008001104 */
[----:B-1----:R-:W-:Y:S05]  /*2a70*/  @!P0 BRA `(.L_x_34) ;  /* 0x0000005c00c88947 */ /* 0x002fea0003800000 */
.L_x_134:
[----:B------:R-:W-:-:S04]  /*2a80*/  UIADD3 UR6, UPT, UPT, UR32, 0x1, URZ ;  /* 0x0000000120067890 */ /* 0x000fc8000fffe0ff */
[----:B------:R-:W-:-:S04]  /*2a90*/  UISETP.NE.AND UP0, UPT, UR6, 0x22, UPT ;  /* 0x000000220600788c */ /* 0x000fc8000bf05270 */
[----:B------:R-:W-:Y:S02]  /*2aa0*/  USEL UR5, URZ, 0x1, UP0 ;  /* 0x00000001ff057887 */ /* 0x000fe40008000000 */
[----:B------:R-:W-:Y:S02]  /*2ab0*/  USEL UR6, UR6, URZ, UP0 ;  /* 0x000000ff06067287 */ /* 0x000fe40008000000 */
[----:B------:R-:W-:Y:S02]  /*2ac0*/  ULOP3.LUT UR5, UR33, UR5, URZ, 0x3c, !UPT ;  /* 0x0000000521057292 */ /* 0x000fe4000f8e3cff */
[----:B------:R-:W-:-:S04]  /*2ad0*/  ULEA UR4, UR6, UR22, 0x3 ;  /* 0x0000001606047291 */ /* 0x000fc8000f8e18ff */
[----:B-1----:R-:W-:-:S04]  /*2ae0*/  MOV R2, UR5 ;  /* 0x0000000500027c02 */ /* 0x002fc80008000f00 */
[----:B------:R-:W-:-:S04]  /*2af0*/  SHF.L.U32 R2, R2, 0x1f, RZ ;  /* 0x0000001f02027819 */ /* 0x000fc800000006ff */
[----:B------:R-:W1:Y:S02]  /*2b00*/  SYNCS.PHASECHK.TRANS64.TRYWAIT P0, [UR4], R2 ;  /* 0x00000002ff0075a7 */ /* 0x000e640008001104 */
[----:B-1----:R-:W-:Y:S05]  /*2b10*/  @!P0 BRA `(.L_x_35) ;  /* 0x0000005c00b88947 */ /* 0x002fea0003800000 */
.L_x_136:
        /* <DEDUP_REMOVED lines=10> */
.L_x_138:
        /* <DEDUP_REMOVED lines=10> */
.L_x_140:
        /* <DEDUP_REMOVED lines=10> */
.L_x_142:
        /* <DEDUP_REMOVED lines=10> */
.L_x_144:
        /* <DEDUP_REMOVED lines=10> */
.L_x_146:
        /* <DEDUP_REMOVED lines=10> */
.L_x_148:
        /* <DEDUP_REMOVED lines=10> */
.L_x_150:
        /* <DEDUP_REMOVED lines=10> */
.L_x_152:
        /* <DEDUP_REMOVED lines=10> */
.L_x_154:
        /* <DEDUP_REMOVED lines=10> */
.L_x_156:
        /* <DEDUP_REMOVED lines=10> */
.L_x_158:
        /* <DEDUP_REMOVED lines=10> */
.L_x_160:
        /* <DEDUP_REMOVED lines=10> */
.L_x_162:
        /* <DEDUP_REMOVED lines=10> */
.L_x_164:
        /* <DEDUP_REMOVED lines=10> */
.L_x_166:
        /* <DEDUP_REMOVED lines=10> */
.L_x_168:
        /* <DEDUP_REMOVED lines=10> */
.L_x_170:
        /* <DEDUP_REMOVED lines=10> */
.L_x_172:
        /* <DEDUP_REMOVED lines=10> */
.L_x_174:
        /* <DEDUP_REMOVED lines=10> */
.L_x_176:
        /* <DEDUP_REMOVED lines=10> */
.L_x_178:
        /* <DEDUP_REMOVED lines=10> */
.L_x_180:
        /* <DEDUP_REMOVED lines=10> */
.L_x_182:
        /* <DEDUP_REMOVED lines=10> */
.L_x_184:
        /* <DEDUP_REMOVED lines=10> */
.L_x_186:
        /* <DEDUP_REMOVED lines=10> */
.L_x_188:
        /* <DEDUP_REMOVED lines=10> */
.L_x_190:
        /* <DEDUP_REMOVED lines=10> */
.L_x_192:
        /* <DEDUP_REMOVED lines=10> */
.L_x_194:
        /* <DEDUP_REMOVED lines=10> */
.L_x_196:
        /* <DEDUP_REMOVED lines=10> */
.L_x_198:
[----:B------:R-:W-:-:S04]  /*3e80*/  UIADD3 UR6, UPT, UPT, UR6, 0x1, URZ ;  /* 0x0000000106067890 */ /* 0x000fc8000fffe0ff */
[----:B------:R-:W-:-:S04]  /*3e90*/  UISETP.NE.AND UP0, UPT, UR6, 0x22, UPT ;  /* 0x000000220600788c */ /* 0x000fc8000bf05270 */
[----:B------:R-:W-:Y:S02]  /*3ea0*/  USEL UR4, URZ, 0x1, UP0 ;  /* 0x00000001ff047887 */ /* 0x000fe40008000000 */
[----:B------:R-:W-:Y:S02]  /*3eb0*/  USEL UR6, UR6, URZ, UP0 ;  /* 0x000000ff06067287 */ /* 0x000fe40008000000 */
[----:B------:R-:W-:Y:S02]  /*3ec0*/  ULOP3.LUT UR4, UR5, UR4, URZ, 0x3c, !UPT ;  /* 0x0000000405047292 */ /* 0x000fe4000f8e3cff */
[----:B------:R-:W-:-:S04]  /*3ed0*/  ULEA UR6, UR6, UR22, 0x3 ;  /* 0x0000001606067291 */ /* 0x000fc8000f8e18ff */
[----:B-1----:R-:W-:Y:S02]  /*3ee0*/  IMAD.U32 R2, RZ, RZ, UR4 ;  /* 0x00000004ff027e24 */ /* 0x002fe4000f8e00ff */
[----:B------:R-:W-:-:S03]  /*3ef0*/  MOV R0, UR6 ;  /* 0x0000000600007c02 */ /* 0x000fc60008000f00 */
[----:B------:R-:W-:-:S07]  /*3f00*/  SHF.L.U32 R2, R2, 0x1f, RZ ;  /* 0x0000001f02027819 */ /* 0x000fce00000006ff */
.L_x_67:
[----:B-1----:R1:W2:Y:S02]  /*3f10*/  SYNCS.PHASECHK.TRANS64.TRYWAIT P0, [R0+URZ], R2 ;  /* 0x00000002000075a7 */ /* 0x0022a400080011ff */
[----:B--2---:R-:W-:Y:S05]  /*3f20*/  @!P0 NANOSLEEP.SYNCS 0x989680 ;  /* 0x009896800000895d */ /* 0x004fea0003900000 */
[----:B------:R-:W2:Y:S02]  /*3f30*/  @!P0 SYNCS.PHASECHK.TRANS64 P0, [R0+URZ], R2 ;  /* 0x00000002000085a7 */ /* 0x000ea400080010ff */
[----:B--2---:R-:W-:Y:S05]  /*3f40*/  @P0 EXIT ;  /* 0x000000000000094d */ /* 0x004fea0003800000 */
[----:B------:R-:W-:Y:S05]  /*3f50*/  BRA `(.L_x_67) ;  /* 0xfffffffc00ec7947 */ /* 0x000fea000383ffff */
.L_x_17:
[----:B------:R-:W-:-:S04]  /*3f60*/  UISETP.NE.AND UP1, UPT, UR45, URZ, UPT ;  /* 0x000000ff2d00728c */ /* 0x000fc8000bf25270 */
[----:B------:R-:W-:-:S09]  /*3f70*/  UISETP.NE.OR UP1, UPT, UR8, 0x1, UP1 ;  /* 0x000000010800788c */ /* 0x000fd20008f25670 */
[----:B------:R-:W-:Y:S05]  /*3f80*/  BRA.U UP1, `(.L_x_68) ;  /* 0x0000000101b07547 */ /* 0x000fea000b800000 */
[----:B------:R-:W-:Y:S01]  /*3f90*/  UMOV UR4, 0x400 ;  /* 0x0000040000047882 */ /* 0x000fe20000000000 */
[----:B------:R-:W-:Y:S01]  /*3fa0*/  HFMA2 R3, -RZ, RZ, 0, 5.9604644775390625e-08 ;  /* 0x00000001ff037431 */ /* 0x000fe200000001ff */
[----:B------:R-:W-:Y:S01]  /*3fb0*/  ULEA UR45, UR45, UR4, 0x18 ;  /* 0x000000042d2d7291 */ /* 0x000fe2000f8ec0ff */
[----:B------:R-:W-:Y:S01]  /*3fc0*/  ISETP.NE.AND P0, PT, R2, RZ, PT ;  /* 0x000000ff0200720c */ /* 0x000fe20003f05270 */
[----:B------:R-:W-:Y:S02]  /*3fd0*/  IMAD.MOV.U32 R8, RZ, RZ, RZ ;  /* 0x000000ffff087224 */ /* 0x000fe400078e00ff */
[----:B------:R-:W-:Y:S02]  /*3fe0*/  UIADD3 UR6, UPT, UPT, UR45, 0x258, URZ ;  /* 0x000002582d067890 */ /* 0x000fe4000fffe0ff */
[----:B------:R-:W-:Y:S02]  /*3ff0*/  UIADD3 UR7, UPT, UPT, UR45, 0x250, URZ ;  /* 0x000002502d077890 */ /* 0x000fe4000fffe0ff */
[----:B------:R-:W-:-:S12]  /*4000*/  UPRMT UR6, URZ, 0x654, UR6 ;  /* 0x00000654ff067896 */ /* 0x000fd80008000006 */
.L_x_71:
[----:B------:R-:W-:Y:S01]  /*4010*/  SHF.L.U32 R6, R3, 0x1f, RZ ;  /* 0x0000001f03067819 */ /* 0x000fe200000006ff */
[----:B------:R-:W-:Y:S02]  /*4020*/  IMAD.U32 R4, RZ, RZ, UR7 ;  /* 0x00000007ff047e24 */ /* 0x000fe4000f8e00ff */
[----:B------:R-:W-:Y:S01]  /*4030*/  @!P0 IMAD.MOV.U32 R5, RZ, RZ, 0x10 ;  /* 0x00000010ff058424 */ /* 0x000fe200078e00ff */
[----:B------:R-:W1:Y:S02]  /*4040*/  SYNCS.PHASECHK.TRANS64.TRYWAIT P1, [UR45+0x258], R6 ;  /* 0x00025806ff0075a7 */ /* 0x000e64000802112d */
[----:B------:R-:W-:-:S04]  /*4050*/  PRMT R4, R2, 0x654, R4 ;  /* 0x0000065402047816 */ /* 0x000fc80000000004 */
[----:B------:R-:W-:Y:S01]  /*4060*/  SEL R0, R4, R0, !P0 ;  /* 0x0000000004007207 */ /* 0x000fe20004000000 */
[----:B-1----:R-:W-:Y:S06]  /*4070*/  @!P1 BRA `(.L_x_69) ;  /* 0x0000005400609947 */ /* 0x002fec0003800000 */
.L_x_200:
[----:B------:R-:W-:Y:S01]  /*4080*/  UIADD3 UR4, UPT, UPT, UR45, 0x290, URZ ;  /* 0x000002902d047890 */ /* 0x000fe2000fffe0ff */
[----:B------:R2:W-:Y:S01]  /*4090*/  @!P0 SYNCS.ARRIVE.TRANS64.RED RZ, [R0+URZ], R5 ;  /* 0x0000000500ff89a7 */ /* 0x0005e200080004ff */
[----:B------:R-:W-:Y:S01]  /*40a0*/  UIADD3 UR5, UPT, UPT, UR45, 0x250, URZ ;  /* 0x000002502d057890 */ /* 0x000fe2000fffe0ff */
[----:B------:R-:W-:-:S08]  /*40b0*/  LOP3.LUT R3, R3, 0x1, RZ, 0x3c, !PT ;  /* 0x0000000103037812 */ /* 0x000fd000078e3cff */
[----:B------:R-:W-:Y:S06]  /*40c0*/  UGETNEXTWORKID.BROADCAST [UR4], [UR5] ;  /* 0x00000000040073ca */ /* 0x000fec0008000100 */
[----:B--2---:R-:W-:-:S04]  /*40d0*/  SHF.L.U32 R5, R8, 0x1f, RZ ;  /* 0x0000001f08057819 */ /* 0x004fc800000006ff */
[----:B------:R-:W2:Y:S02]  /*40e0*/  SYNCS.PHASECHK.TRANS64.TRYWAIT P1, [UR45+0x250], R5 ;  /* 0x00025005ff0075a7 */ /* 0x000ea4000802112d */
[----:B--2---:R-:W-:Y:S05]  /*40f0*/  @!P1 BRA `(.L_x_70) ;  /* 0x0000005400589947 */ /* 0x004fea0003800000 */
.L_x_202:
[----:B-1----:R-:W1:Y:S01]  /*4100*/  LDS.128 R4, [UR45+0x290] ;  /* 0x0002902dff047984 */ /* 0x002e620008000c00 */
[----:B------:R-:W-:Y:S01]  /*4110*/  LOP3.LUT R8, R8, 0x1, RZ, 0x3c, !PT ;  /* 0x0000000108087812 */ /* 0x000fe200078e3cff */
[----:B------:R-:W-:Y:S01]  /*4120*/  @!PT LDS RZ, [RZ] ;  /* 0x00000000fffff984 */ /* 0x000fe20000000800 */
[----:B------:R-:W-:Y:S01]  /*4130*/  @!PT LDS RZ, [RZ] ;  /* 0x00000000fffff984 */ /* 0x000fe20000000800 */
[----:B------:R-:W-:Y:S01]  /*4140*/  @!PT LDS RZ, [RZ] ;  /* 0x00000000fffff984 */ /* 0x000fe20000000800 */
[----:B------:R-:W-:Y:S01]  /*4150*/  @!PT LDS RZ, [RZ] ;  /* 0x00000000fffff984 */ /* 0x000fe20000000800 */
[----:B------:R2:W-:Y:S06]  /*4160*/  MEMBAR.ALL.CTA ;  /* 0x0000000000007992 */ /* 0x0005ec0000008000 */
[----:B--2---:R-:W2:Y:S02]  /*4170*/  FENCE.VIEW.ASYNC.S ;  /* 0x00000000000073c6 */ /* 0x004ea40000000000 */
[----:B--2---:R-:W-:Y:S01]  /*4180*/  SYNCS.ARRIVE.TRANS64.RED.A1T0 RZ, [UR6], RZ ;  /* 0x000000ffffff79a7 */ /* 0x004fe20008100406 */
[----:B-1----:R-:W-:-:S13]  /*4190*/  LOP3.LUT P1, RZ, R6, 0x1, RZ, 0xc0, !PT ;  /* 0x0000000106ff7812 */ /* 0x002fda000782c0ff */
[----:B------:R-:W-:Y:S05]  /*41a0*/  @P1 BRA `(.L_x_71) ;  /* 0xfffffffc00981947 */ /* 0x000fea000383ffff */
[----:B------:R-:W-:-:S04]  /*41b0*/  SHF.L.U32 R0, R3, 0x1f, RZ ;  /* 0x0000001f03007819 */ /* 0x000fc800000006ff */
[----:B------:R-:W1:Y:S02]  /*41c0*/  SYNCS.PHASECHK.TRANS64 P0, [UR45+0x258], R0 ;  /* 0x00025800ff0075a7 */ /* 0x000e64000800102d */
[----:B-1----:R-:W-:Y:S05]  /*41d0*/  @P0 EXIT ;  /* 0x000000000000094d */ /* 0x002fea0003800000 */
[----:B------:R-:W-:-:S07]  /*41e0*/  MOV R0, UR45 ;  /* 0x0000002d00007c02 */ /* 0x000fce0008000f00 */
.L_x_72:
[----:B-1----:R-:W-:-:S04]  /*41f0*/  SHF.L.U32 R2, R3, 0x1f, RZ ;  /* 0x0000001f03027819 */ /* 0x002fc800000006ff */
[----:B------:R1:W2:Y:S03]  /*4200*/  SYNCS.PHASECHK.TRANS64.TRYWAIT P0, [R0+URZ+0x258], R2 ;  /* 0x00025802000075a7 */ /* 0x0002a600080011ff */
[----:B--2---:R-:W-:Y:S05]  /*4210*/  @!P0 NANOSLEEP.SYNCS 0x989680 ;  /* 0x009896800000895d */ /* 0x004fea0003900000 */
[----:B------:R-:W2:Y:S02]  /*4220*/  @!P0 SYNCS.PHASECHK.TRANS64 P0, [R0+URZ+0x258], R2 ;  /* 0x00025802000085a7 */ /* 0x000ea400080010ff */
[----:B--2---:R-:W-:Y:S05]  /*4230*/  @P0 EXIT ;  /* 0x000000000000094d */ /* 0x004fea0003800000 */
[----:B------:R-:W-:Y:S05]  /*4240*/  BRA `(.L_x_72) ;  /* 0xfffffffc00e87947 */ /* 0x000fea000383ffff */
.L_x_68:
[----:B------:R-:W-:-:S09]  /*4250*/  UISETP.NE.AND UP1, UPT, UR8, URZ, UPT ;  /* 0x000000ff0800728c */ /* 0x000fd2000bf25270 */
[----:B------:R-:W-:Y:S05]  /*4260*/  BRA.U UP1, `(.L_x_73) ;  /* 0x0000000d01147547 */ /* 0x000fea000b800000 */
[----:B------:R-:W-:Y:S01]  /*4270*/  UMOV UR4, 0x40 ;  /* 0x0000004000047882 */ /* 0x000fe20000000000 */
[----:B------:R-:W-:Y:S01]  /*4280*/  NOP ;  /* 0x0000000000007918 */ /* 0x000fe20000000000 */
[----:B------:R-:W-:Y:S01]  /*4290*/  ULEA UR4, UR45, UR4, 0x18 ;  /* 0x000000042d047291 */ /* 0x000fe2000f8ec0ff */
[----:B------:R-:W-:Y:S02]  /*42a0*/  UMOV UR5, 0x400 ;  /* 0x0000040000057882 */ /* 0x000fe40000000000 */
[----:B------:R-:W-:-:S06]  /*42b0*/  ULEA UR45, UR45, UR5, 0x18 ;  /* 0x000000052d2d7291 */ /* 0x000fcc000f8ec0ff */
[----:B------:R-:W1:Y:S02]  /*42c0*/  LDS.U8 R0, [UR4+0x1c] ;  /* 0x00001c04ff007984 */ /* 0x000e640008000000 */
[----:B-1----:R-:W-:-:S13]  /*42d0*/  ISETP.NE.AND P0, PT, R0, RZ, PT ;  /* 0x000000ff0000720c */ /* 0x002fda0003f05270 */
[----:B------:R-:W-:Y:S05]  /*42e0*/  @P0 BRA `(.L_x_74) ;  /* 0x0000000000580947 */ /* 0x000fea0003800000 */
[----:B------:R-:W-:-:S13]  /*42f0*/  ELECT P0, URZ, PT ;  /* 0x0000000000ff782f */ /* 0x000fda0003800000 */
[----:B------:R-:W-:Y:S05]  /*4300*/  @!P0 BRA `(.L_x_75) ;  /* 0x0000000000608947 */ /* 0x000fea0003800000 */
[----:B------:R-:W-:Y:S01]  /*4310*/  UMOV UR5, 0x10 ;  /* 0x0000001000057882 */ /* 0x000fe20000000000 */
[----:B------:R-:W-:Y:S01]  /*4320*/  HFMA2 R0, -RZ, RZ, 0, 5.9604644775390625e-08 ;  /* 0x00000001ff007431 */ /* 0x000fe200000001ff */
[----:B------:R-:W-:-:S03]  /*4330*/  MOV R2, 0xffff ;  /* 0x0000ffff00027802 */ /* 0x000fc60000000f00 */
[----:B------:R-:W-:Y:S04]  /*4340*/  DEPBAR.LE SB1, 0x36 ;  /* 0x00009d800000791a */ /* 0x000fe80000000000 */
[----:B------:R-:W1:Y:S02]  /*4350*/  UTCATOMSWS.FIND_AND_SET.ALIGN UP0, UR5, UR5 ;  /* 0x00000005000575e3 */ /* 0x000e640008000800 */
[----:B-1----:R-:W-:Y:S01]  /*4360*/  MOV R3, UR5 ;  /* 0x0000000500037c02 */ /* 0x002fe20008000f00 */
[----:B------:R-:W-:Y:S06]  /*4370*/  BRA.U UP0, `(.L_x_76) ;  /* 0x0000000100187547 */ /* 0x000fec000b800000 */
.L_x_77:
[----:B------:R-:W-:Y:S05]  /*4380*/  NANOSLEEP 0x64 ;  /* 0x000000640000795d */ /* 0x000fea0003800000 */
[----:B------:R-:W-:-:S05]  /*4390*/  UMOV UR5, 0x10 ;  /* 0x0000001000057882 */ /* 0x000fca0000000000 */
[----:B------:R-:W-:Y:S04]  /*43a0*/  DEPBAR.LE SB1, 0x36 ;  /* 0x00009d800000791a */ /* 0x000fe80000000000 */
[----:B------:R-:W1:Y:S02]  /*43b0*/  UTCATOMSWS.FIND_AND_SET.ALIGN UP0, UR5, UR5 ;  /* 0x00000005000575e3 */ /* 0x000e640008000800 */
[----:B-1----:R-:W-:Y:S01]  /*43c0*/  MOV R3, UR5 ;  /* 0x0000000500037c02 */ /* 0x002fe20008000f00 */
[----:B------:R-:W-:Y:S05]  /*43d0*/  BRA.U !UP0, `(.L_x_77) ;  /* 0xfffffffd08e87547 */ /* 0x000fea000b83ffff */
.L_x_76:
[-C--:B------:R-:W-:Y:S02]  /*43e0*/  SHF.L.U32 R2, R2, R3.reuse, RZ ;  /* 0x0000000302027219 */ /* 0x080fe400000006ff */
[----:B------:R-:W-:Y:S01]  /*43f0*/  SHF.L.U32 R0, R0, R3, RZ ;  /* 0x0000000300007219 */ /* 0x000fe200000006ff */
[----:B------:R-:W-:Y:S02]  /*4400*/  IMAD.SHL.U32 R3, R3, 0x20, RZ ;  /* 0x0000002003037824 */ /* 0x000fe400078e00ff */
[----:B------:R1:W-:Y:S04]  /*4410*/  ATOMS.OR RZ, [UR4+0x14], R2 ;  /* 0x00001402ffff798c */ /* 0x0003e8000b000004 */
[----:B------:R1:W-:Y:S04]  /*4420*/  ATOMS.OR RZ, [UR4+0x18], R0 ;  /* 0x00001800ffff798c */ /* 0x0003e8000b000004 */
[----:B------:R1:W-:Y:S01]  /*4430*/  STS [UR45+0x2a0], R3 ;  /* 0x0002a003ff007988 */ /* 0x0003e2000800082d */
[----:B------:R-:W-:Y:S05]  /*4440*/  BRA `(.L_x_75) ;  /* 0x0000000000107947 */ /* 0x000fea0003800000 */
.L_x_74:
[----:B------:R-:W-:Y:S02]  /*4450*/  MOV R0, 0xffffffff ;  /* 0xffffffff00007802 */ /* 0x000fe40000000f00 */
[----:B------:R-:W-:-:S03]  /*4460*/  MOV R2, 0x4490 ;  /* 0x0000449000027802 */ /* 0x000fc60000000f00 */
[----:B------:R1:W-:Y:S04]  /*4470*/  STS [UR45+0x2a0], R0 ;  /* 0x0002a000ff007988 */ /* 0x0003e8000800082d */
[----:B-1-3-5:R-:W-:Y:S05]  /*4480*/  CALL.REL.NOINC `($__internal_1_$__cuda_sm10x_tcgen05_guardrail_trap_phase_invalid_during_alloc) ;  /* 0x0000005400dc7944 */ /* 0x02afea0003c00000 */
.L_x_75:
[----:B------:R-:W-:Y:S05]  /*4490*/  WARPSYNC.ALL ;  /* 0x0000000000007948 */ /* 0x000fea0003800000 */
[----:B------:R-:W2:Y:S01]  /*44a0*/  S2UR UR6, SR_CgaCtaId ;  /* 0x00000000000679c3 */ /* 0x000ea20000008800 */
[----:B------:R-:W-:Y:S01]  /*44b0*/  UMOV UR4, 0x400 ;  /* 0x0000040000047882 */ /* 0x000fe20000000000 */
[----:B------:R-:W-:-:S06]  /*44c0*/  NOP ;  /* 0x0000000000007918 */ /* 0x000fcc0000000000 */
[----:B------:R-:W-:Y:S06]  /*44d0*/  BAR.ARV 0x6, 0xa0 ;  /* 0x0182800000007b1d */ /* 0x000fec0000002000 */
[----:B------:R-:W-:Y:S01]  /*44e0*/  IMAD.MOV.U32 R8, RZ, RZ, 0x1 ;  /* 0x00000001ff087424 */ /* 0x000fe200078e00ff */
[----:B------:R-:W-:Y:S01]  /*44f0*/  UMOV UR14, URZ ;  /* 0x000000ff000e7c82 */ /* 0x000fe20008000000 */
[----:B------:R-:W-:Y:S01]  /*4500*/  UMOV UR13, URZ ;  /* 0x000000ff000d7c82 */ /* 0x000fe20008000000 */
[----:B------:R-:W-:Y:S01]  /*4510*/  UMOV UR18, 0x0 ;  /* 0x0000000000127882 */ /* 0x000fe20000000000 */
[----:B------:R-:W-:Y:S01]  /*4520*/  UMOV UR19, 0x4210010 ;  /* 0x0421001000137882 */ /* 0x000fe20000000000 */
[----:B--2---:R-:W-:Y:S01]  /*4530*/  ULEA UR6, UR6, UR4, 0x18 ;  /* 0x0000000406067291 */ /* 0x004fe2000f8ec0ff */
[----:B------:R-:W2:Y:S03]  /*4540*/  LDCU.64 UR4, c[0x0][0x388] ;  /* 0x00007100ff0477ac */ /* 0x000ea60008000a00 */
[----:B------:R-:W-:-:S02]  /*4550*/  UIADD3 UR9, UPT, UPT, UR6, 0x4600, URZ ;  /* 0x0000460006097890 */ /* 0x000fc4000fffe0ff */
[----:B------:R-:W-:-:S03]  /*4560*/  UIADD3 UR16, UPT, UPT, UR6, 0x15600, URZ ;  /* 0x0001560006107890 */ /* 0x000fc6000fffe0ff */
[----:B------:R-:W1:Y:S01]  /*4570*/  LDS R9, [UR6+0x2a0] ;  /* 0x0002a006ff097984 */ /* 0x000e620008000800 */
[----:B------:R-:W-:Y:S02]  /*4580*/  USHF.R.U32.HI UR9, URZ, 0x4, UR9 ;  /* 0x00000004ff097899 */ /* 0x000fe40008011609 */
[----:B------:R-:W-:Y:S02]  /*4590*/  USHF.R.U32.HI UR16, URZ, 0x4, UR16 ;  /* 0x00000004ff107899 */ /* 0x000fe40008011610 */
[----:B------:R-:W-:Y:S02]  /*45a0*/  ULOP3.LUT UR9, UR9, 0x3fff, URZ, 0xc0, !UPT ;  /* 0x00003fff09097892 */ /* 0x000fe4000f8ec0ff */
[----:B------:R-:W-:Y:S02]  /*45b0*/  ULOP3.LUT UR16, UR16, 0x3fff, URZ, 0xc0, !UPT ;  /* 0x00003fff10107892 */ /* 0x000fe4000f8ec0ff */
[----:B------:R-:W-:Y:S02]  /*45c0*/  ULOP3.LUT UR9, UR9, 0x10000, URZ, 0xfc, !UPT ;  /* 0x0001000009097892 */ /* 0x000fe4000f8efcff */
[----:B--2---:R-:W-:Y:S01]  /*45d0*/  UIADD3 UR8, UPT, UPT, UR4, 0x1f, URZ ;  /* 0x0000001f04087890 */ /* 0x004fe2000fffe0ff */
[----:B------:R-:W2:Y:S03]  /*45e0*/  LDCU UR4, c[0x0][0x390] ;  /* 0x00007200ff0477ac */ /* 0x000ea60008000800 */
[----:B------:R-:W-:-:S04]  /*45f0*/  USHF.R.S32.HI UR7, URZ, 0x1f, UR8 ;  /* 0x0000001fff077899 */ /* 0x000fc80008011408 */
[----:B------:R-:W-:-:S04]  /*4600*/  ULEA.HI UR7, UR7, UR8, URZ, 0x5 ;  /* 0x0000000807077291 */ /* 0x000fc8000f8f28ff */
[----:B------:R-:W-:-:S04]  /*4610*/  USHF.R.S32.HI UR7, URZ, 0x5, UR7 ;  /* 0x00000005ff077899 */ /* 0x000fc80008011407 */
[----:B------:R-:W-:Y:S02]  /*4620*/  UIMAD UR7, UR7, UR5, URZ ;  /* 0x00000005070772a4 */ /* 0x000fe4000f8e02ff */
[----:B------:R-:W-:Y:S02]  /*4630*/  UIADD3 UR5, UPT, UPT, UR6, 0x258, URZ ;  /* 0x0000025806057890 */ /* 0x000fe4000fffe0ff */
[----:B--2---:R-:W-:Y:S02]  /*4640*/  UIMAD UR4, UR7, UR4, URZ ;  /* 0x00000004070472a4 */ /* 0x004fe4000f8e02ff */
[----:B------:R-:W-:Y:S02]  /*4650*/  UPRMT UR5, URZ, 0x654, UR5 ;  /* 0x00000654ff057896 */ /* 0x000fe40008000005 */
[----:B------:R-:W-:Y:S02]  /*4660*/  UIADD3 UR15, UPT, UPT, UR4, -0x1, URZ ;  /* 0xffffffff040f7890 */ /* 0x000fe4000fffe0ff */
[----:B------:R-:W-:Y:S01]  /*4670*/  UISETP.GE.AND UP2, UPT, UR4, 0x1, UPT ;  /* 0x000000010400788c */ /* 0x000fe2000bf46270 */
[C---:B-1----:R-:W-:Y:S01]  /*4680*/  VIADD R3, R9.reuse, 0x80 ;  /* 0x0000008009037836 */ /* 0x042fe20000000000 */
[----:B------:R-:W-:-:S04]  /*4690*/  LOP3.LUT R2, R9, 0xffff, RZ, 0xc0, !PT ;  /* 0x0000ffff09027812 */ /* 0x000fc800078ec0ff */
[----:B------:R-:W-:-:S05]  /*46a0*/  LOP3.LUT R3, R3, 0xffff, RZ, 0xc0, !PT ;  /* 0x0000ffff03037812 */ /* 0x000fca00078ec0ff */
[----:B------:R1:W-:Y:S02]  /*46b0*/  STL.64 [R1], R2 ;  /* 0x0000000201007387 */ /* 0x0003e40000100a00 */
[----:B-1----:R-:W-:-:S07]  /*46c0*/  CS2R R2, SRZ ;  /* 0x0000000000027805 */ /* 0x002fce000001ff00 */
.L_x_84:
[----:B-1----:R-:W-:-:S04]  /*46d0*/  SHF.L.U32 R4, R3, 0x1f, RZ ;  /* 0x0000001f03047819 */ /* 0x002fc800000006ff */
[----:B------:R-:W1:Y:S02]  /*46e0*/  SYNCS.PHASECHK.TRANS64.TRYWAIT P0, [UR6+0x250], R4 ;  /* 0x00025004ff0075a7 */ /* 0x000e640008001106 */
[----:B-12-4-:R-:W-:Y:S05]  /*46f0*/  @!P0 BRA `(.L_x_78) ;  /* 0x0000004c00f08947 */ /* 0x016fea0003800000 */
.L_x_204:
[----:B-1----:R-:W1:Y:S01]  /*4700*/  LDS.128 R4, [UR6+0x290] ;  /* 0x00029006ff047984 */ /* 0x002e620008000c00 */
[----:B------:R-:W-:Y:S01]  /*4710*/  ULEA UR8, UR14, UR6, 0x3 ;  /* 0x000000060e087291 */ /* 0x000fe2000f8e18ff */
[----:B------:R-:W-:Y:S01]  /*4720*/  SHF.L.U32 R0, R8, 0x1f, RZ ;  /* 0x0000001f08007819 */ /* 0x000fe200000006ff */
[----:B------:R-:W-:Y:S01]  /*4730*/  @!PT LDS RZ, [RZ] ;  /* 0x00000000fffff984 */ /* 0x000fe20000000800 */
[----:B------:R-:W-:Y:S01]  /*4740*/  @!PT LDS RZ, [RZ] ;  /* 0x00000000fffff984 */ /* 0x000fe20000000800 */
[----:B------:R-:W-:Y:S01]  /*4750*/  @!PT LDS RZ, [RZ] ;  /* 0x00000000fffff984 */ /* 0x000fe20000000800 */
[----:B------:R-:W-:Y:S01]  /*4760*/  @!PT LDS RZ, [RZ] ;  /* 0x00000000fffff984 */ /* 0x000fe20000000800 */
[----:B------:R2:W-:Y:S06]  /*4770*/  MEMBAR.ALL.CTA ;  /* 0x0000000000007992 */ /* 0x0005ec0000008000 */
[----:B--2---:R-:W2:Y:S02]  /*4780*/  FENCE.VIEW.ASYNC.S ;  /* 0x00000000000073c6 */ /* 0x004ea40000000000 */
[----:B--2---:R-:W-:Y:S01]  /*4790*/  SYNCS.ARRIVE.TRANS64.RED.A1T0 RZ, [UR5], RZ ;  /* 0x000000ffffff79a7 */ /* 0x004fe20008100405 */
[----:B------:R-:W2:Y:S01]  /*47a0*/  SYNCS.PHASECHK.TRANS64.TRYWAIT P0, [UR8+0x270], R0 ;  /* 0x00027000ff0075a7 */ /* 0x000ea20008001108 */
[----:B-1----:R-:W-:Y:S01]  /*47b0*/  LOP3.LUT P2, RZ, R6, 0x1, RZ, 0xc0, !PT ;  /* 0x0000000106ff7812 */ /* 0x002fe2000784c0ff */
[----:B--2---:R-:W-:-:S12]  /*47c0*/  @!P0 BRA `(.L_x_79) ;  /* 0x0000004c00d48947 */ /* 0x004fd80003800000 */
.L_x_206:
[----:B------:R-:W-:Y:S05]  /*47d0*/  BRA.U !UP2, `(.L_x_80) ;  /* 0x000000010aa87547 */ /* 0x000fea000b800000 */
[----:B-1----:R-:W-:Y:S01]  /*47e0*/  IMAD.U32 R0, RZ, RZ, UR14 ;  /* 0x0000000eff007e24 */ /* 0x002fe2000f8e00ff */
[----:B------:R-:W-:-:S04]  /*47f0*/  ULEA UR4, UR13, UR6, 0x3 ;  /* 0x000000060d047291 */ /* 0x000fc8000f8e18ff */
[----:B------:R-:W-:-:S05]  /*4800*/  LEA R0, R0, R1, 0x2 ;  /* 0x0000000100007211 */ /* 0x000fca00078e10ff */
[----:B------:R1:W5:Y:S01]  /*4810*/  LDL R4, [R0] ;  /* 0x0000000000047983 */ /* 0x0003620000100800 */
[----:B------:R-:W-:Y:S01]  /*4820*/  UPLOP3.LUT UP3, UPT, UPT, UPT, UPT, 0x40, 0x4 ;  /* 0x000000000004789c */ /* 0x000fe20003f6e870 */
[----:B------:R-:W-:Y:S01]  /*4830*/  UMOV UR12, UR15 ;  /* 0x0000000f000c7c82 */ /* 0x000fe20008000000 */
[----:B------:R-:W-:Y:S01]  /*4840*/  UMOV UR11, UR13 ;  /* 0x0000000d000b7c82 */ /* 0x000fe20008000000 */
[----:B-1----:R-:W-:-:S04]  /*4850*/  SHF.L.U32 R0, R2, 0x1f, RZ ;  /* 0x0000001f02007819 */ /* 0x002fc800000006ff */
[----:B------:R1:W2:Y:S04]  /*4860*/  SYNCS.PHASECHK.TRANS64.TRYWAIT P1, [UR4], R0 ;  /* 0x00000000ff0075a7 */ /* 0x0002a80008021104 */
.L_x_83:
[----:B----4-:R-:W-:Y:S01]  /*4870*/  ULEA UR7, UR11, UR6, 0x3 ;  /* 0x000000060b077291 */ /* 0x010fe2000f8e18ff */
[----:B-12---:R-:W-:Y:S11]  /*4880*/  @P1 BRA `(.L_x_81) ;  /* 0x00000000000c1947 */ /* 0x006ff60003800000 */
[----:B------:R-:W-:Y:S04]  /*4890*/  SHF.L.U32 R5, R2, 0x1f, RZ ;  /* 0x0000001f02057819 */ /* 0x000fe800000006ff */
[----:B------:R-:W2:Y:S02]  /*48a0*/  SYNCS.PHASECHK.TRANS64.TRYWAIT P0, [UR7], R5 ;  /* 0x00000005ff0075a7 */ /* 0x000ea40008001107 */
[----:B--2---:R-:W-:Y:S05]  /*48b0*/  @!P0 BRA `(.L_x_82) ;  /* 0x0000004c00b08947 */ /* 0x004fea0003800000 */
.L_x_81:
[----:B------:R-:W-:Y:S01]  /*48c0*/  UISETP.NE.AND UP0, UPT, UR12, URZ, UPT ;  /* 0x000000ff0c00728c */ /* 0x000fe2000bf05270 */
[----:B------:R-:W-:Y:S01]  /*48d0*/  PLOP3.LUT P1, PT, PT, PT, PT, 0x80, 0x8 ;  /* 0x000000000008781c */ /* 0x000fe20003f2f070 */
[----:B------:R-:W-:Y:S02]  /*48e0*/  UIADD3 UR13, UPT, UPT, UR11, 0x1, URZ ;  /* 0x000000010b0d7890 */ /* 0x000fe4000fffe0ff */
[----:B------:R-:W-:Y:S02]  /*48f0*/  ULEA UR20, UR11, UR9, 0x7 ;  /* 0x000000090b147291 */ /* 0x000fe4000f8e38ff */
[----:B------:R-:W-:Y:S01]  /*4900*/  UISETP.NE.AND UP1, UPT, UR13, 0x22, UPT ;  /* 0x000000220d00788c */ /* 0x000fe2000bf25270 */
[----:B------:R-:W-:Y:S01]  /*4910*/  PLOP3.LUT P0, PT, PT, PT, UP0, 0x80, 0x8 ;  /* 0x000000000008781c */ /* 0x000fe20003f0f008 */
[----:B------:R-:W-:Y:S02]  /*4920*/  UIADD3 UR7, UPT, UPT, UR7, 0x110, URZ ;  /* 0x0000011007077890 */ /* 0x000fe4000fffe0ff */
[----:B------:R-:W-:Y:S02]  /*4930*/  USEL UR10, URZ, 0x1, UP1 ;  /* 0x00000001ff0a7887 */ /* 0x000fe40008800000 */
[----:B------:R-:W-:Y:S01]  /*4940*/  USEL UR13, UR13, URZ, UP1 ;  /* 0x000000ff0d0d7287 */ /* 0x000fe20008800000 */
[----:B------:R-:W-:Y:S01]  /*4950*/  UMOV UR21, 0xc0004010 ;  /* 0xc000401000157882 */ /* 0x000fe20000000000 */
[----:B------:R-:W-:Y:S02]  /*4960*/  UMOV UR23, 0x40004040 ;  /* 0x4000404000177882 */ /* 0x000fe40000000000 */
[----:B------:R-:W-:Y:S01]  /*4970*/  @UP0 ULEA UR4, UR13, UR6, 0x3 ;  /* 0x000000060d040291 */ /* 0x000fe2000f8e18ff */
[----:B------:R-:W-:Y:S04]  /*4980*/  LOP3.LUT R2, R2, UR10, RZ, 0x3c, !PT ;  /* 0x0000000a02027c12 */ /* 0x000fe8000f8e3cff */
[----:B-1----:R-:W-:Y:S04]  /*4990*/  @P0 SHF.L.U32 R0, R2, 0x1f, RZ ;  /* 0x0000001f02000819 */ /* 0x002fe800000006ff */
[----:B------:R4:W1:Y:S01]  /*49a0*/  @P0 SYNCS.PHASECHK.TRANS64.TRYWAIT P1, [UR4], R0 ;  /* 0x00000000ff0005a7 */ /* 0x0008620008021104 */
[----:B------:R-:W-:Y:S01]  /*49b0*/  USHF.L.U32 UR4, UR11, 0x8, URZ ;  /* 0x000000080b047899 */ /* 0x000fe200080006ff */
[----:B------:R-:W-:Y:S11]  /*49c0*/  ELECT P0, URZ, PT ;  /* 0x0000000000ff782f */ /* 0x000ff60003800000 */
[----:B------:R-:W-:Y:S02]  /*49d0*/  @!UPT UIADD3 URZ, UPT, UPT, URZ, URZ, URZ ;  /* 0x000000fffffff290 */ /* 0x000fe4000fffe0ff */
[----:B-----5:R-:W-:Y:S01]  /*49e0*/  @P0 R2UR.BROADCAST UR10, R4 ;  /* 0x00000000040a02ca */ /* 0x020fe200008e0000 */
[----:B------:R-:W-:Y:S02]  /*49f0*/  UIADD3 UR22, UPT, UPT, UR16, UR4, URZ ;  /* 0x0000000410167290 */ /* 0x000fe4000fffe0ff */
[----:B------:R-:W-:Y:S02]  /*4a00*/  UIADD3 UR4, UPT, UPT, UR12, 0x1, URZ ;  /* 0x000000010c047890 */ /* 0x000fe4000fffe0ff */
[----:B------:R-:W-:Y:S02]  /*4a10*/  UIADD3 UR12, UPT, UPT, UR12, -0x1, URZ ;  /* 0xffffffff0c0c7890 */ /* 0x000fe4000fffe0ff */
[----:B------:R-:W-:Y:S01]  /*4a20*/  UISETP.GT.U32.AND UP0, UPT, UR4, 0x1, UPT ;  /* 0x000000010400788c */ /* 0x000fe2000bf04070 */
[----:B------:R-:W-:Y:S05]  /*4a30*/  UMOV UR11, UR13 ;  /* 0x0000000d000b7c82 */ /* 0x000fea0008000000 */
[----:B------:R4:W-:Y:S01]  /*4a40*/  UTCQMMA gdesc[UR20], gdesc[UR22], tmem[UR10], tmem[UR18], idesc[UR19], UP3 ;  /* 0x00ff1216140075ea */ /* 0x0009e2000980030a */
[----:B------:R-:W-:Y:S01]  /*4a50*/  UPLOP3.LUT UP3, UPT, UPT, UPT, UPT, 0x80, 0x8 ;  /* 0x000000000008789c */ /* 0x000fe20003f6f070 */
[----:B------:R4:W-:Y:S01]  /*4a60*/  UTCBAR [UR7], URZ ;  /* 0x000000ff070073e9 */ /* 0x0009e200080000ff */
[----:B------:R-:W-:Y:S09]  /*4a70*/  BRA.U UP0, `(.L_x_83) ;  /* 0xfffffffd007c7547 */ /* 0x000ff2000b83ffff */
.L_x_80:
[----:B------:R-:W-:Y:S01]  /*4a80*/  UIADD3 UR14, UPT, UPT, UR14, 0x1, URZ ;  /* 0x000000010e0e7890 */ /* 0x000fe2000fffe0ff */
[----:B------:R-:W-:Y:S01]  /*4a90*/  LOP3.LUT R3, R3, 0x1, RZ, 0x3c, !PT ;  /* 0x0000000103037812 */ /* 0x000fe200078e3cff */
[----:B------:R-:W-:Y:S02]  /*4aa0*/  UIADD3 UR8, UPT, UPT, UR8, 0x260, URZ ;  /* 0x0000026008087890 */ /* 0x000fe4000fffe0ff */
[----:B------:R-:W-:-:S04]  /*4ab0*/  UISETP.NE.AND UP0, UPT, UR14, 0x2, UPT ;  /* 0x000000020e00788c */ /* 0x000fc8000bf05270 */
[----:B------:R-:W-:Y:S02]  /*4ac0*/  USEL UR4, URZ, 0x1, UP0 ;  /* 0x00000001ff047887 */ /* 0x000fe40008000000 */
[----:B------:R-:W-:Y:S01]  /*4ad0*/  USEL UR14, UR14, URZ, UP0 ;  /* 0x000000ff0e0e7287 */ /* 0x000fe20008000000 */
[----:B------:R2:W-:Y:S03]  /*4ae0*/  UTCBAR [UR8], URZ ;  /* 0x000000ff080073e9 */ /* 0x0005e600080000ff */
[----:B------:R-:W-:Y:S01]  /*4af0*/  LOP3.LUT R8, R8, UR4, RZ, 0x3c, !PT ;  /* 0x0000000408087c12 */ /* 0x000fe2000f8e3cff */
[----:B------:R-:W-:Y:S07]  /*4b00*/  @P2 BRA `(.L_x_84) ;  /* 0xfffffff800f02947 */ /* 0x000fee000383ffff */
[----:B------:R-:W3:Y:S01]  /*4b10*/  S2UR UR4, SR_CgaCtaId ;  /* 0x00000000000479c3 */ /* 0x000ee20000008800 */
[----:B------:R-:W-:Y:S01]  /*4b20*/  ELECT P0, URZ, PT ;  /* 0x0000000000ff782f */ /* 0x000fe20003800000 */
[----:B-1--4-:R-:W-:Y:S01]  /*4b30*/  IMAD.MOV.U32 R0, RZ, RZ, 0x1 ;  /* 0x00000001ff007424 */ /* 0x012fe200078e00ff */
[----:B------:R-:W-:Y:S01]  /*4b40*/  UIADD3 UR6, UPT, UPT, UR6, 0x270, URZ ;  /* 0x0000027006067890 */ /* 0x000fe2000fffe0ff */
[----:B------:R-:W-:Y:S01]  /*4b50*/  SHF.L.U32 R2, R8, 0x1f, RZ ;  /* 0x0000001f08027819 */ /* 0x000fe200000006ff */
[----:B------:R-:W-:-:S03]  /*4b60*/  UMOV UR5, 0x40 ;  /* 0x0000004000057882 */ /* 0x000fc60000000000 */
[----:B------:R-:W-:Y:S01]  /*4b70*/  UVIRTCOUNT.DEALLOC.SMPOOL 0x80 ;  /* 0x000000800000784c */ /* 0x000fe20000000000 */
[----:B---3--:R-:W-:Y:S02]  /*4b80*/  ULEA UR4, UR4, UR5, 0x18 ;  /* 0x0000000504047291 */ /* 0x008fe4000f8ec0ff */
[----:B------:R-:W-:-:S07]  /*4b90*/  ULEA UR5, UR14, UR6, 0x3 ;  /* 0x000000060e057291 */ /* 0x000fce000f8e18ff */
[----:B------:R1:W-:Y:S02]  /*4ba0*/  @P0 STS.U8 [UR4+0x1c], R0 ;  /* 0x00001c00ff000988 */ /* 0x0003e40008000004 */
[----:B------:R-:W3:Y:S02]  /*4bb0*/  SYNCS.PHASECHK.TRANS64.TRYWAIT P0, [UR5], R2 ;  /* 0x00000002ff0075a7 */ /* 0x000ee40008001105 */
[----:B-1-3--:R-:W-:Y:S05]  /*4bc0*/  @!P0 BRA `(.L_x_85) ;  /* 0x0000004c00048947 */ /* 0x00afea0003800000 */
.L_x_209:
[----:B------:R-:W-:-:S04]  /*4bd0*/  UIADD3 UR7, UPT, UPT, UR14, 0x1, URZ ;  /* 0x000000010e077890 */ /* 0x000fc8000fffe0ff */
[----:B------:R-:W-:-:S04]  /*4be0*/  UISETP.NE.AND UP0, UPT, UR7, 0x2, UPT ;  /* 0x000000020700788c */ /* 0x000fc8000bf05270 */
[----:B------:R-:W-:Y:S02]  /*4bf0*/  USEL UR5, URZ, 0x1, UP0 ;  /* 0x00000001ff057887 */ /* 0x000fe40008000000 */
[----:B------:R-:W-:-:S04]  /*4c00*/  USEL UR7, UR7, URZ, UP0 ;  /* 0x000000ff07077287 */ /* 0x000fc80008000000 */
[----:B------:R-:W-:Y:S01]  /*4c10*/  ULEA UR7, UR7, UR6, 0x3 ;  /* 0x0000000607077291 */ /* 0x000fe2000f8e18ff */
[----:B-1----:R-:W-:-:S04]  /*4c20*/  LOP3.LUT R2, R8, UR5, RZ, 0x3c, !PT ;  /* 0x0000000508027c12 */ /* 0x002fc8000f8e3cff */
[----:B------:R-:W-:-:S04]  /*4c30*/  SHF.L.U32 R2, R2, 0x1f, RZ ;  /* 0x0000001f02027819 */ /* 0x000fc800000006ff */
[----:B------:R-:W1:Y:S02]  /*4c40*/  SYNCS.PHASECHK.TRANS64.TRYWAIT P0, [UR7], R2 ;  /* 0x00000002ff0075a7 */ /* 0x000e640008001107 */
[----:B-1----:R-:W-:Y:S05]  /*4c50*/  @!P0 BRA `(.L_x_86) ;  /* 0x0000004800f88947 */ /* 0x002fea0003800000 */
.L_x_211:
[----:B------:R-:W-:Y:S01]  /*4c60*/  NOP ;  /* 0x0000000000007918 */ /* 0x000fe20000000000 */
[----:B-1----:R-:W1:Y:S01]  /*4c70*/  LDS R0, [UR4+0x14] ;  /* 0x00001404ff007984 */ /* 0x002e620008000800 */
[----:B------:R-:W-:Y:S01]  /*4c80*/  LOP3.LUT R3, R9, 0xffff, RZ, 0xc0, !PT ;  /* 0x0000ffff09037812 */ /* 0x000fe200078ec0ff */
[----:B------:R-:W-:-:S03]  /*4c90*/  IMAD.MOV.U32 R2, RZ, RZ, 0xffff ;  /* 0x0000ffffff027424 */ /* 0x000fc600078e00ff */
[----:B------:R-:W-:-:S04]  /*4ca0*/  SHF.R.U32.HI R3, RZ, 0x5, R3 ;  /* 0x00000005ff037819 */ /* 0x000fc80000011603 */
[----:B------:R-:W-:-:S04]  /*4cb0*/  SHF.L.U32 R2, R2, R3, RZ ;  /* 0x0000000302027219 */ /* 0x000fc800000006ff */
[----:B-1----:R-:W-:-:S04]  /*4cc0*/  LOP3.LUT R0, R0, R2, RZ, 0xc0, !PT ;  /* 0x0000000200007212 */ /* 0x002fc800078ec0ff */
[----:B------:R-:W-:Y:S01]  /*4cd0*/  ISETP.NE.AND P0, PT, R0, R2, PT ;  /* 0x000000020000720c */ /* 0x000fe20003f05270 */
[----:B------:R-:W-:-:S05]  /*4ce0*/  IMAD.MOV.U32 R0, RZ, RZ, 0x1 ;  /* 0x00000001ff007424 */ /* 0x000fca00078e00ff */
[----:B------:R-:W-:-:S07]  /*4cf0*/  SHF.L.U32 R0, R0, R3, RZ ;  /* 0x0000000300007219 */ /* 0x000fce00000006ff */
[----:B------:R-:W-:Y:S05]  /*4d00*/  @P0 BRA `(.L_x_87) ;  /* 0x00000000005c0947 */ /* 0x000fea0003800000 */
[----:B------:R-:W1:Y:S02]  /*4d10*/  LDS R3, [UR4+0x18] ;  /* 0x00001804ff037984 */ /* 0x000e640008000800 */
[----:B-1----:R-:W-:-:S04]  /*4d20*/  LOP3.LUT R3, R3, R0, RZ, 0xc0, !PT ;  /* 0x0000000003037212 */ /* 0x002fc800078ec0ff */
[----:B------:R-:W-:-:S13]  /*4d30*/  ISETP.NE.AND P0, PT, R3, R0, PT ;  /* 0x000000000300720c */ /* 0x000fda0003f05270 */
[----:B------:R-:W-:Y:S05]  /*4d40*/  @P0 BRA `(.L_x_88) ;  /* 0x0000000000400947 */ /* 0x000fea0003800000 */
[----:B--2---:R-:W-:Y:S01]  /*4d50*/  R2UR UR8, R2 ;  /* 0x00000000020872ca */ /* 0x004fe200000e0000 */
[----:B------:R-:W1:Y:S01]  /*4d60*/  S2R R3, SR_LANEID ;  /* 0x0000000000037919 */ /* 0x000e620000000000 */
[----:B------:R-:W-:Y:S01]  /*4d70*/  LOP3.LUT R0, RZ, R0, RZ, 0x33, !PT ;  /* 0x00000000ff007212 */ /* 0x000fe200078e33ff */
[----:B------:R-:W-:Y:S02]  /*4d80*/  VOTEU.ANY UR7, UPT, PT ;  /* 0x0000000000077886 */ /* 0x000fe400038e0100 */
[----:B------:R-:W-:Y:S01]  /*4d90*/  UFLO.U32 UR7, UR7 ;  /* 0x00000007000772bd */ /* 0x000fe200080e0000 */
[----:B------:R-:W2:Y:S07]  /*4da0*/  REDUX UR5, R0 ;  /* 0x00000000000573c4 */ /* 0x000eae0000000000 */
[----:B------:R-:W-:-:S06]  /*4db0*/  ULOP3.LUT UR8, URZ, UR8, URZ, 0x33, !UPT ;  /* 0x00000008ff087292 */ /* 0x000fcc000f8e33ff */
[----:B------:R-:W-:-:S04]  /*4dc0*/  IMAD.U32 R2, RZ, RZ, UR8 ;  /* 0x00000008ff027e24 */ /* 0x000fc8000f8e00ff */
[----:B------:R-:W3:Y:S02]  /*4dd0*/  REDUX UR6, R2 ;  /* 0x00000000020673c4 */ /* 0x000ee40000000000 */
[----:B------:R4:W-:Y:S01]  /*4de0*/  UTCATOMSWS.AND URZ, UR8 ;  /* 0x0000000800ff79e3 */ /* 0x0009e20008000000 */
[----:B--2---:R-:W-:Y:S01]  /*4df0*/  IMAD.U32 R0, RZ, RZ, UR5 ;  /* 0x00000005ff007e24 */ /* 0x004fe2000f8e00ff */
[----:B-1----:R-:W-:Y:S01]  /*4e00*/  ISETP.EQ.U32.AND P0, PT, R3, UR7, PT ;  /* 0x0000000703007c0c */ /* 0x002fe2000bf02070 */
[----:B---3--:R-:W-:-:S12]  /*4e10*/  IMAD.U32 R2, RZ, RZ, UR6 ;  /* 0x00000006ff027e24 */ /* 0x008fd8000f8e00ff */
[----:B------:R4:W-:Y:S04]  /*4e20*/  @P0 ATOMS.AND RZ, [UR4+0x14], R2 ;  /* 0x00001402ffff098c */ /* 0x0009e8000a800004 */
[----:B------:R4:W-:Y:S01]  /*4e30*/  @P0 ATOMS.AND RZ, [UR4+0x18], R0 ;  /* 0x00001800ffff098c */ /* 0x0009e2000a800004 */
[----:B------:R-:W-:Y:S05]  /*4e40*/  BRA `(.L_x_89) ;  /* 0x0000000000147947 */ /* 0x000fea0003800000 */
.L_x_88:
[----:B------:R-:W-:Y:S02]  /*4e50*/  MOV R2, 0x4e70 ;  /* 0x00004e7000027802 */ /* 0x000fe40000000f00 */
[----:B--2--5:R-:W-:Y:S05]  /*4e60*/  CALL.REL.NOINC `($__internal_0_$__cuda_sm10x_tcgen05_guardrail_trap_col_being_dealloced_not_returned_by_alloc) ;  /* 0x0000004c00587944 */ /* 0x024fea0003c00000 */
[----:B------:R-:W-:Y:S05]  /*4e70*/  BRA `(.L_x_89) ;  /* 0x0000000000087947 */ /* 0x000fea0003800000 */
.L_x_87:
[----:B------:R-:W-:Y:S02]  /*4e80*/  MOV R2, 0x4ea0 ;  /* 0x00004ea000027802 */ /* 0x000fe40000000f00 */
[----:B--2--5:R-:W-:Y:S05]  /*4e90*/  CALL.REL.NOINC `($__internal_2_$__cuda_sm10x_tcgen05_guardrail_trap_unallocated_columns_being_dealloced) ;  /* 0x0000004c00647944 */ /* 0x024fea0003c00000 */
.L_x_89:
[----:B------:R-:W-:Y:S01]  /*4ea0*/  NOP ;  /* 0x0000000000007918 */ /* 0x000fe20000000000 */
[----:B----4-:R-:W-:Y:S05]  /*4eb0*/  EXIT ;  /* 0x000000000000794d */ /* 0x010fea0003800000 */
.L_x_73:
[----:B------:R-:W-:-:S09]  /*4ec0*/  UISETP.NE.OR UP2, UPT, UR8, 0x3, !UP2 ;  /* 0x000000030800788c */ /* 0x000fd2000d745670 */
[----:B------:R-:W-:Y:S05]  /*4ed0*/  BRA.U UP2, `(.L_x_90) ;  /* 0x0000000d027c7547 */ /* 0x000fea000b800000 */
[----:B------:R-:W1:Y:S01]  /*4ee0*/  LDC.64 R28, c[0x0][0x988] ;  /* 0x00026200ff1c7b82 */ /* 0x000e620000000a00 */
[----:B------:R-:W2:Y:S01]  /*4ef0*/  LDCU.64 UR8, c[0x0][0x888] ;  /* 0x00011100ff0877ac */ /* 0x000ea20008000a00 */
[----:B------:R-:W-:Y:S02]  /*4f00*/  IMAD.MOV.U32 R32, RZ, RZ, 0x1 ;  /* 0x00000001ff207424 */ /* 0x000fe400078e00ff */
[----:B------:R-:W-:Y:S01]  /*4f10*/  IMAD.MOV.U32 R31, RZ, RZ, RZ ;  /* 0x000000ffff1f7224 */ /* 0x000fe200078e00ff */
[----:B------:R-:W4:Y:S03]  /*4f20*/  LDCU.64 UR4, c[0x0][0x890] ;  /* 0x00011200ff0477ac */ /* 0x000f260008000a00 */
[----:B------:R-:W3:Y:S01]  /*4f30*/  LDC.64 R22, c[0x0][0x980] ;  /* 0x00026000ff167b82 */ /* 0x000ee20000000a00 */
[----:B------:R-:W-:Y:S01]  /*4f40*/  UMOV UR22, 0x400 ;  /* 0x0000040000167882 */ /* 0x000fe20000000000 */
[----:B------:R-:W-:-:S02]  /*4f50*/  UPLOP3.LUT UP1, UPT, UPT, UPT, UPT, 0x40, 0x4 ;  /* 0x000000000004789c */ /* 0x000fc40003f2e870 */
[----:B------:R-:W-:-:S04]  /*4f60*/  ULEA UR22, UR45, UR22, 0x18 ;  /* 0x000000162d167291 */ /* 0x000fc8000f8ec0ff */
[----:B------:R-:W3:Y:S01]  /*4f70*/  LDC R0, c[0x0][0xb30] ;  /* 0x0002cc00ff007b82 */ /* 0x000ee20000000800 */
[----:B------:R-:W-:Y:S02]  /*4f80*/  UIADD3 UR23, UPT, UPT, UR22, 0x228, URZ ;  /* 0x0000022816177890 */ /* 0x000fe4000fffe0ff */
[----:B--2---:R-:W-:Y:S02]  /*4f90*/  UISETP.NE.U32.AND UP4, UPT, UR8, URZ, UPT ;  /* 0x000000ff0800728c */ /* 0x004fe4000bf85070 */
[----:B------:R-:W-:Y:S02]  /*4fa0*/  UIADD3 UR15, UPT, UPT, UR22, 0x258, URZ ;  /* 0x00000258160f7890 */ /* 0x000fe4000fffe0ff */
[----:B----4-:R-:W-:Y:S01]  /*4fb0*/  UISETP.NE.U32.AND UP5, UPT, UR4, URZ, UPT ;  /* 0x000000ff0400728c */ /* 0x010fe2000bfa5070 */
[----:B------:R-:W2:Y:S01]  /*4fc0*/  LDC R30, c[0x0][0x370] ;  /* 0x0000dc00ff1e7b82 */ /* 0x000ea20000000800 */
[C---:B-1----:R-:W-:Y:S01]  /*4fd0*/  ISETP.NE.AND P0, PT, R29.reuse, 0x1, PT ;  /* 0x000000011d00780c */ /* 0x042fe20003f05270 */
[----:B------:R-:W-:Y:S01]  /*4fe0*/  UIADD3 UR17, UPT, UPT, UR22, 0x220, URZ ;  /* 0x0000022016117890 */ /* 0x000fe2000fffe0ff */
[----:B------:R-:W-:Y:S01]  /*4ff0*/  R2UR UR7, R29 ;  /* 0x000000001d0772ca */ /* 0x000fe200000e0000 */
[----:B------:R-:W-:Y:S01]  /*5000*/  IMAD.MOV.U32 R29, RZ, RZ, 0x1000 ;  /* 0x00001000ff1d7424 */ /* 0x000fe200078e00ff */
[----:B------:R-:W-:-:S02]  /*5010*/  UPRMT UR23, UR45, 0x654, UR23 ;  /* 0x000006542d177896 */ /* 0x000fc40008000017 */
[----:B------:R-:W-:Y:S01]  /*5020*/  UISETP.NE.AND.EX UP4, UPT, UR9, URZ, UPT, UP4 ;  /* 0x000000ff0900728c */ /* 0x000fe2000bf85340 */
[----:B------:R-:W1:Y:S01]  /*5030*/  LDC R3, c[0x0][0xb0c] ;  /* 0x0002c300ff037b82 */ /* 0x000e620000000800 */
[----:B---3--:R-:W-:Y:S01]  /*5040*/  R2UR UR14, R22 ;  /* 0x00000000160e72ca */ /* 0x008fe200000e0000 */
[----:B------:R-:W-:Y:S02]  /*5050*/  UPRMT UR15, URZ, 0x654, UR15 ;  /* 0x00000654ff0f7896 */ /* 0x000fe4000800000f */
[----:B------:R-:W-:Y:S02]  /*5060*/  UPRMT UR45, UR45, 0x654, UR17 ;  /* 0x000006542d2d7896 */ /* 0x000fe40008000011 */
[----:B------:R-:W-:Y:S02]  /*5070*/  UISETP.NE.AND.EX UP5, UPT, UR5, URZ, UPT, UP5 ;  /* 0x000000ff0500728c */ /* 0x000fe4000bfa5350 */
[----:B------:R-:W3:Y:S01]  /*5080*/  LDC R15, c[0x0][0xb20] ;  /* 0x0002c800ff0f7b82 */ /* 0x000ee20000000800 */
[----:B------:R-:W-:Y:S01]  /*5090*/  ISETP.NE.AND P1, PT, R0, 0x1, PT ;  /* 0x000000010000780c */ /* 0x000fe20003f25270 */
[----:B------:R-:W-:-:S06]  /*50a0*/  VOTEU.ANY UP3, P0 ;  /* 0x0000000000ff7886 */ /* 0x000fcc0000060100 */
[----:B------:R-:W4:Y:S08]  /*50b0*/  LDC.64 R34, c[0x0][0x348] ;  /* 0x0000d200ff227b82 */ /* 0x000f300000000a00 */
[----:B------:R-:W1:Y:S08]  /*50c0*/  LDC.64 R18, c[0x0][0xb10] ;  /* 0x0002c400ff127b82 */ /* 0x000e700000000a00 */
[----:B------:R-:W1:Y:S08]  /*50d0*/  LDC.64 R6, c[0x0][0xb18] ;  /* 0x0002c600ff067b82 */ /* 0x000e700000000a00 */
[----:B------:R-:W1:Y:S08]  /*50e0*/  LDC.64 R4, c[0x0][0xb28] ;  /* 0x0002ca00ff047b82 */ /* 0x000e700000000a00 */
[----:B------:R-:W1:Y:S08]  /*50f0*/  LDC.64 R20, c[0x0][0x990] ;  /* 0x00026400ff147b82 */ /* 0x000e700000000a00 */
[----:B--23--:R-:W1:Y:S02]  /*5100*/  LDC R16, c[0x0][0x374] ;  /* 0x0000dd00ff107b82 */ /* 0x00ce640000000800 */
.L_x_99:
[----:B------:R-:W-:Y:S04]  /*5110*/  SHF.L.U32 R2, R31, 0x1f, RZ ;  /* 0x0000001f1f027819 */ /* 0x000fe800000006ff */
[----:B--2---:R-:W2:Y:S02]  /*5120*/  SYNCS.PHASECHK.TRANS64.TRYWAIT P0, [UR22+0x250], R2 ;  /* 0x00025002ff0075a7 */ /* 0x004ea40008001116 */
[----:B--2---:R-:W-:Y:S05]  /*5130*/  @!P0 BRA `(.L_x_91) ;  /* 0x0000004400d88947 */ /* 0x004fea0003800000 */
.L_x_213:
[----:B------:R-:W3:Y:S01]  /*5140*/  LDS.128 R24, [UR22+0x290] ;  /* 0x00029016ff187984 */ /* 0x000ee20008000c00 */
[----:B------:R-:W-:Y:S01]  /*5150*/  ISETP.GE.AND P0, PT, R40, 0x1, PT ;  /* 0x000000012800780c */ /* 0x000fe20003f06270 */
[----:B------:R-:W-:Y:S01]  /*5160*/  @!PT LDS RZ, [RZ] ;  /* 0x00000000fffff984 */ /* 0x000fe20000000800 */
[----:B------:R-:W-:Y:S01]  /*5170*/  @!PT LDS RZ, [RZ] ;  /* 0x00000000fffff984 */ /* 0x000fe20000000800 */
[----:B------:R-:W-:Y:S01]  /*5180*/  @!PT LDS RZ, [RZ] ;  /* 0x00000000fffff984 */ /* 0x000fe20000000800 */
[----:B------:R-:W-:Y:S01]  /*5190*/  @!PT LDS RZ, [RZ] ;  /* 0x00000000fffff984 */ /* 0x000fe20000000800 */
[----:B------:R1:W-:Y:S06]  /*51a0*/  MEMBAR.ALL.CTA ;  /* 0x0000000000007992 */ /* 0x0003ec0000008000 */
[----:B-1----:R-:W1:Y:S02]  /*51b0*/  FENCE.VIEW.ASYNC.S ;  /* 0x00000000000073c6 */ /* 0x002e640000000000 */
[----:B-1----:R-:W-:Y:S01]  /*51c0*/  SYNCS.ARRIVE.TRANS64.RED.A1T0 RZ, [UR15], RZ ;  /* 0x000000ffffff79a7 */ /* 0x002fe2000810040f */
[----:B---3--:R-:W-:Y:S11]  /*51d0*/  LOP3.LUT P3, RZ, R26, 0x1, RZ, 0xc0, !PT ;  /* 0x000000011aff7812 */ /* 0x008ff6000786c0ff */
[----:B------:R-:W-:Y:S02]  /*51e0*/  @!UPT UIADD3 URZ, UPT, UPT, URZ, URZ, URZ ;  /* 0x000000fffffff290 */ /* 0x000fe4000fffe0ff */
[----:B------:R-:W-:Y:S02]  /*51f0*/  @P3 MOV R11, R24 ;  /* 0x00000018000b3202 */ /* 0x000fe40000000f00 */
[----:B------:R-:W-:Y:S01]  /*5200*/  @P3 LOP3.LUT R10, R25, 0xffff, RZ, 0xc0, !PT ;  /* 0x0000ffff190a3812 */ /* 0x000fe200078ec0ff */
[----:B------:R-:W-:Y:S06]  /*5210*/  @!P0 BRA `(.L_x_92) ;  /* 0x0000000000a48947 */ /* 0x000fec0003800000 */
[----:B--2---:R-:W-:Y:S01]  /*5220*/  IMAD.HI.U32 R0, R16, R7, RZ ;  /* 0x0000000710007227 */ /* 0x004fe200078e00ff */
[----:B------:R-:W-:Y:S02]  /*5230*/  ISETP.NE.AND P0, PT, R6, 0x1, PT ;  /* 0x000000010600780c */ /* 0x000fe40003f05270 */
[----:B------:R-:W-:Y:S01]  /*5240*/  ISETP.NE.AND P2, PT, R40, 0x1, PT ;  /* 0x000000012800780c */ /* 0x000fe20003f45270 */
[----:B------:R-:W-:Y:S01]  /*5250*/  IMAD.HI.U32 R9, R30, R18, RZ ;  /* 0x000000121e097227 */ /* 0x000fe200078e00ff */
[----:B------:R-:W-:Y:S02]  /*5260*/  SHF.R.U32.HI R0, RZ, R15, R0 ;  /* 0x0000000fff007219 */ /* 0x000fe40000011600 */
[----:B------:R-:W-:Y:S01]  /*5270*/  ISETP.NE.AND P4, PT, R3, 0x1, PT ;  /* 0x000000010300780c */ /* 0x000fe20003f85270 */
[----:B------:R-:W-:Y:S01]  /*5280*/  IMAD.HI.U32 R13, R10, R7, RZ ;  /* 0x000000070a0d7227 */ /* 0x000fe200078e00ff */
[----:B------:R-:W-:Y:S02]  /*5290*/  SHF.R.U32.HI R9, RZ, R19, R9 ;  /* 0x00000013ff097219 */ /* 0x000fe40000011609 */
[----:B------:R-:W-:Y:S01]  /*52a0*/  SEL R0, R16, R0, !P0 ;  /* 0x0000000010007207 */ /* 0x000fe20004000000 */
[----:B------:R-:W-:Y:S01]  /*52b0*/  IMAD.HI.U32 R12, R11, R18, RZ ;  /* 0x000000120b0c7227 */ /* 0x000fe200078e00ff */
[----:B------:R-:W-:Y:S03]  /*52c0*/  SEL R9, R30, R9, !P4 ;  /* 0x000000091e097207 */ /* 0x000fe60006000000 */
[-C--:B------:R-:W-:Y:S01]  /*52d0*/  IMAD.HI.U32 R8, R0, R4.reuse, RZ ;  /* 0x0000000400087227 */ /* 0x080fe200078e00ff */
[----:B------:R-:W-:Y:S03]  /*52e0*/  SHF.R.U32.HI R12, RZ, R19, R12 ;  /* 0x00000013ff0c7219 */ /* 0x000fe6000001160c */
[----:B------:R-:W-:Y:S01]  /*52f0*/  IMAD.HI.U32 R2, R9, R4, RZ ;  /* 0x0000000409027227 */ /* 0x000fe200078e00ff */
[----:B------:R-:W-:Y:S02]  /*5300*/  @P2 SHF.R.U32.HI R0, RZ, R5, R8 ;  /* 0x00000005ff002219 */ /* 0x000fe40000011608 */
[----:B------:R-:W-:Y:S02]  /*5310*/  SHF.R.U32.HI R8, RZ, R15, R13 ;  /* 0x0000000fff087219 */ /* 0x000fe4000001160d */
[----:B------:R-:W-:Y:S01]  /*5320*/  @P2 SHF.R.U32.HI R9, RZ, R5, R2 ;  /* 0x00000005ff092219 */ /* 0x000fe20000011602 */
[----:B------:R-:W-:Y:S01]  /*5330*/  IMAD R0, R40, R0, RZ ;  /* 0x0000000028007224 */ /* 0x000fe200078e02ff */
[----:B------:R-:W-:Y:S02]  /*5340*/  SEL R8, R10, R8, !P0 ;  /* 0x000000080a087207 */ /* 0x000fe40004000000 */
[----:B------:R-:W-:Y:S01]  /*5350*/  SEL R2, R11, R12, !P4 ;  /* 0x0000000c0b027207 */ /* 0x000fe20006000000 */
[----:B------:R-:W-:Y:S01]  /*5360*/  IMAD R12, R40, R9, RZ ;  /* 0x00000009280c7224 */ /* 0x000fe200078e02ff */
[C---:B------:R-:W-:Y:S01]  /*5370*/  ISETP.GE.AND P0, PT, R8.reuse, R0, PT ;  /* 0x000000000800720c */ /* 0x040fe20003f06270 */
[----:B------:R-:W-:Y:S03]  /*5380*/  IMAD.HI.U32 R0, R8, R4, RZ ;  /* 0x0000000408007227 */ /* 0x000fe600078e00ff */
[----:B------:R-:W-:Y:S02]  /*5390*/  ISETP.GE.OR P0, PT, R2, R12, P0 ;  /* 0x0000000c0200720c */ /* 0x000fe40000706670 */
[-C--:B------:R-:W-:Y:S04]  /*53a0*/  SHF.R.U32.HI R0, RZ, R5.reuse, R0 ;  /* 0x00000005ff007219 */ /* 0x080fe80000011600 */
[----:B------:R-:W-:Y:S05]  /*53b0*/  SEL R13, R8, R0, !P2 ;  /* 0x00000000080d7207 */ /* 0x000fea0005000000 */
[----:B------:R-:W-:Y:S02]  /*53c0*/  IMAD.MOV R12, RZ, RZ, -R13 ;  /* 0x000000ffff0c7224 */ /* 0x000fe400078e0a0d */
[----:B------:R-:W-:Y:S04]  /*53d0*/  @!P0 IMAD.HI.U32 R0, R2, R4, RZ ;  /* 0x0000000402008227 */ /* 0x000fe800078e00ff */
[----:B------:R-:W-:Y:S01]  /*53e0*/  IMAD R12, R40, R12, R8 ;  /* 0x0000000c280c7224 */ /* 0x000fe200078e0208 */
[----:B------:R-:W-:Y:S04]  /*53f0*/  @!P0 SHF.R.U32.HI R0, RZ, R5, R0 ;  /* 0x00000005ff008219 */ /* 0x000fe80000011600 */
[----:B------:R-:W-:Y:S04]  /*5400*/  @!P0 SEL R0, R2, R0, !P2 ;  /* 0x0000000002008207 */ /* 0x000fe80005000000 */
[----:B------:R-:W-:Y:S01]  /*5410*/  @!P0 IADD3 R13, PT, PT, R13, -R0, RZ ;  /* 0x800000000d0d8210 */ /* 0x000fe20007ffe0ff */
[----:B------:R-:W-:Y:S01]  /*5420*/  @!P0 IMAD R0, R9, R12, R0 ;  /* 0x0000000c09008224 */ /* 0x000fe200078e0200 */
[----:B------:R-:W-:Y:S01]  /*5430*/  IADD3 R9, PT, PT, -R8, RZ, RZ ;  /* 0x000000ff08097210 */ /* 0x000fe20007ffe1ff */
[--C-:B------:R-:W-:Y:S02]  /*5440*/  IMAD.MOV R12, RZ, RZ, -R2.reuse ;  /* 0x000000ffff0c7224 */ /* 0x100fe400078e0a02 */
[----:B------:R-:W-:Y:S02]  /*5450*/  @!P0 IMAD R8, R13, R40, R2 ;  /* 0x000000280d088224 */ /* 0x000fe400078e0202 */
[----:B------:R-:W-:Y:S02]  /*5460*/  @!P0 IMAD.MOV.U32 R2, RZ, RZ, R0 ;  /* 0x000000ffff028224 */ /* 0x000fe400078e0000 */
[----:B------:R-:W-:Y:S02]  /*5470*/  IMAD R11, R3, R12, R11 ;  /* 0x0000000c030b7224 */ /* 0x000fe400078e020b */
[----:B------:R-:W-:Y:S02]  /*5480*/  IMAD R10, R6, R9, R10 ;  /* 0x00000009060a7224 */ /* 0x000fe400078e020a */
[----:B------:R-:W-:Y:S02]  /*5490*/  IMAD R11, R2, R3, R11 ;  /* 0x00000003020b7224 */ /* 0x000fe400078e020b */
[----:B------:R-:W-:Y:S02]  /*54a0*/  IMAD R10, R8, R6, R10 ;  /* 0x00000006080a7224 */ /* 0x000fe400078e020a */
.L_x_92:
[----:B------:R-:W-:Y:S05]  /*54b0*/  BRA.U UP1, `(.L_x_93) ;  /* 0x0000000101107547 */ /* 0x000fea000b800000 */
[----:B--2---:R-:W-:Y:S04]  /*54c0*/  MOV R2, UR6 ;  /* 0x0000000600027c02 */ /* 0x004fe80008000f00 */
[----:B------:R-:W-:Y:S04]  /*54d0*/  SHF.L.U32 R2, R2, 0x1f, RZ ;  /* 0x0000001f02027819 */ /* 0x000fe800000006ff */
[----:B------:R-:W1:Y:S02]  /*54e0*/  SYNCS.PHASECHK.TRANS64.TRYWAIT P0, [UR22+0x248], R2 ;  /* 0x00024802ff0075a7 */ /* 0x000e640008001116 */
[----:B-1----:R-:W-:Y:S05]  /*54f0*/  @!P0 BRA `(.L_x_94) ;  /* 0x0000004400008947 */ /* 0x002fea0003800000 */
.L_x_93:
[----:B------:R-:W-:Y:S02]  /*5500*/  R2UR UR18, R14 ;  /* 0x000000000e1272ca */ /* 0x000fe400000e0000 */
[----:B------:R-:W-:Y:S02]  /*5510*/  ISETP.NE.U32.AND P0, PT, RZ, UR4, PT ;  /* 0x00000004ff007c0c */ /* 0x000fe4000bf05070 */
[----:B------:R-:W-:Y:S02]  /*5520*/  SHF.L.U32 R14, R32, 0x1f, RZ ;  /* 0x0000001f200e7819 */ /* 0x000fe400000006ff */
[----:B------:R-:W-:Y:S07]  /*5530*/  ISETP.NE.AND.EX P0, PT, RZ, UR5, PT, P0 ;  /* 0x00000005ff007c0c */ /* 0x000fee000bf05300 */
[----:B------:R-:W-:Y:S01]  /*5540*/  USHF.L.U32 UR18, UR18, 0x7, URZ ;  /* 0x0000000712127899 */ /* 0x000fe200080006ff */
[----:B------:R-:W-:Y:S11]  /*5550*/  BRA.U !UP5, `(.L_x_95) ;  /* 0x000000010d347547 */ /* 0x000ff6000b800000 */
[----:B------:R-:W-:Y:S01]  /*5560*/  UPLOP3.LUT UP0, UPT, UPT, UPT, UP4, 0x80, 0x8 ;  /* 0x000000000008789c */ /* 0x000fe20003f0f040 */
[----:B-12---:R-:W-:Y:S02]  /*5570*/  HFMA2 R0, -RZ, RZ, 0, 5.9604644775390625e-08 ;  /* 0x00000001ff007431 */ /* 0x006fe400000001ff */
[----:B------:R-:W-:Y:S03]  /*5580*/  IMAD.MOV.U32 R102, RZ, RZ, 0x1 ;  /* 0x00000001ff667424 */ /* 0x000fe600078e00ff */
[----:B------:R-:W-:Y:S05]  /*5590*/  PLOP3.LUT P2, PT, PT, PT, UP0, 0x80, 0x8 ;  /* 0x000000000008781c */ /* 0x000fea0003f4f008 */
[----:B------:R-:W1:Y:S01]  /*55a0*/  @UP0 LDCU.64 UR10, c[0x0][0x888] ;  /* 0x00011100ff0a07ac */ /* 0x000e620008000a00 */
[----:B------:R-:W-:Y:S07]  /*55b0*/  @UP0 UIMAD UR8, UR56, UR4, URZ ;  /* 0x00000004380802a4 */ /* 0x000fee000f8e02ff */
[----:B------:R-:W-:Y:S01]  /*55c0*/  @!P2 PRMT R102, R0, 0x7610, R102 ;  /* 0x000076100066a816 */ /* 0x000fe20000000066 */
[----:B-1----:R-:W-:Y:S03]  /*55d0*/  @UP0 UIMAD.WIDE UR10, UR8, 0x4, UR10 ;  /* 0x00000004080a08a5 */ /* 0x002fe6000f8e020a */
[----:B------:R-:W1:Y:S03]  /*55e0*/  @!UP0 LDCU UR8, c[0x0][0x880] ;  /* 0x00011000ff0887ac */ /* 0x000e660008000800 */
[----:B------:R-:W-:Y:S01]  /*55f0*/  IMAD.U32 R8, RZ, RZ, UR10 ;  /* 0x0000000aff087e24 */ /* 0x000fe2000f8e00ff */
[----:B------:R-:W-:Y:S05]  /*5600*/  MOV R9, UR11 ;  /* 0x0000000b00097c02 */ /* 0x000fea0008000f00 */
[----:B-----5:R3:W5:Y:S02]  /*5610*/  @P2 LDG.E R49, desc[UR48][R8.64] ;  /* 0x0000003008312981 */ /* 0x020764000c1e1900 */
[----:B-1-3--:R-:W-:Y:S07]  /*5620*/  @!P2 IMAD.U32 R49, RZ, RZ, UR8 ;  /* 0x00000008ff31ae24 */ /* 0x00afee000f8e00ff */
.L_x_95:
[----:B-----5:R-:W-:Y:S01]  /*5630*/  @!P0 FSETP.EQ.AND P4, PT, R49, RZ, PT ;  /* 0x000000ff3100820b */ /* 0x020fe20003f82000 */
[----:B------:R-:W-:Y:S01]  /*5640*/  @!UPT UIADD3 URZ, UPT, UPT, URZ, URZ, URZ ;  /* 0x000000fffffff290 */ /* 0x000fe2000fffe0ff */
[----:B------:R-:W-:Y:S11]  /*5650*/  @!P0 BRA `(.L_x_96) ;  /* 0x0000000000148947 */ /* 0x000ff60003800000 */
[----:B------:R-:W-:Y:S02]  /*5660*/  LOP3.LUT P0, RZ, R102, 0xff, RZ, 0xc0, !PT ;  /* 0x000000ff66ff7812 */ /* 0x000fe4000780c0ff */
[----:B------:R-:W-:Y:S04]  /*5670*/  PLOP3.LUT P4, PT, PT, PT, UP0, 0x80, 0x8 ;  /* 0x000000000008781c */ /* 0x000fe80003f8f008 */
[----:B------:R-:W-:Y:S07]  /*5680*/  PLOP3.LUT P4, PT, P4, PT, PT, 0x8, 0x80 ;  /* 0x000000000080781c */ /* 0x000fee000278e170 */
[----:B------:R-:W-:Y:S11]  /*5690*/  @P0 FSETP.EQ.AND P4, PT, R49, RZ, PT ;  /* 0x000000ff3100020b */ /* 0x000ff60003f82000 */
[----:B------:R-:W-:Y:S02]  /*56a0*/  @!UPT UIADD3 URZ, UPT, UPT, URZ, URZ, URZ ;  /* 0x000000fffffff290 */ /* 0x000fe4000fffe0ff */
.L_x_96:
[----:B------:R-:W-:Y:S01]  /*56b0*/  ISETP.NE.AND P0, PT, R22, 0x1, PT ;  /* 0x000000011600780c */ /* 0x000fe20003f05270 */
[----:B------:R-:W3:Y:S01]  /*56c0*/  SYNCS.PHASECHK.TRANS64.TRYWAIT P2, [UR22+0x230], R14 ;  /* 0x0002300eff0075a7 */ /* 0x000ee20008041116 */
[----:B------:R-:W-:Y:S04]  /*56d0*/  IMAD.SHL.U32 R17, R17, 0x40, RZ ;  /* 0x0000004011117824 */ /* 0x000fe800078e00ff */
[C---:B------:R-:W-:Y:S01]  /*56e0*/  IMAD.HI.U32 R8, R17.reuse, R23, RZ ;  /* 0x0000001711087227 */ /* 0x040fe200078e00ff */
[C---:B------:R-:W-:Y:S04]  /*56f0*/  R2UR UR19, R17.reuse ;  /* 0x00000000111372ca */ /* 0x040fe800000e0000 */
[----:B------:R-:W-:Y:S04]  /*5700*/  SHF.R.U32.HI R8, RZ, R28, R8 ;  /* 0x0000001cff087219 */ /* 0x000fe80000011608 */
[----:B------:R-:W-:Y:S02]  /*5710*/  SEL R8, R17, R8, !P0 ;  /* 0x0000000811087207 */ /* 0x000fe40004000000 */
[----:B------:R-:W-:Y:S02]  /*5720*/  ELECT P0, URZ, PT ;  /* 0x0000000000ff782f */ /* 0x000fe40003800000 */
[C---:B------:R-:W-:Y:S01]  /*5730*/  R2UR UR8, R8.reuse ;  /* 0x00000000080872ca */ /* 0x040fe200000e0000 */
[C---:B-12---:R-:W-:Y:S01]  /*5740*/  IMAD.HI.U32 R0, R8.reuse, R20, RZ ;  /* 0x0000001408007227 */ /* 0x046fe200078e00ff */
[----:B------:R-:W-:Y:S02]  /*5750*/  PLOP3.LUT P4, PT, P4, P0, PT, 0xf2, 0x2f ;  /* 0x00000000002f781c */ /* 0x000fe40002781e72 */
[----:B------:R-:W-:Y:S01]  /*5760*/  R2UR UR20, R8 ;  /* 0x00000000081472ca */ /* 0x000fe200000e0000 */
[----:B------:R-:W-:Y:S01]  /*5770*/  IMAD.MOV R2, RZ, RZ, -R8 ;  /* 0x000000ffff027224 */ /* 0x000fe200078e0a08 */
[----:B------:R-:W-:Y:S04]  /*5780*/  SHF.R.U32.HI R0, RZ, R21, R0 ;  /* 0x00000015ff007219 */ /* 0x000fe80000011600 */
[----:B------:R-:W-:Y:S02]  /*5790*/  R2UR UR21, R0 ;  /* 0x00000000001572ca */ /* 0x000fe400000e0000 */
[----:B------:R-:W-:Y:S03]  /*57a0*/  R2UR UR9, R2 ;  /* 0x00000000020972ca */ /* 0x000fe600000e0000 */
[----:B----4-:R-:W-:Y:S05]  /*57b0*/  @!P4 IADD3 R8, P0, PT, R34, 0x580, RZ ;  /* 0x000005802208c810 */ /* 0x010fea0007f1e0ff */
[----:B------:R-:W-:Y:S03]  /*57c0*/  @!P4 IMAD.X R2, RZ, RZ, R35, P0 ;  /* 0x000000ffff02c224 */ /* 0x000fe600000e0623 */
[----:B------:R-:W-:Y:S02]  /*57d0*/  USEL UR21, UR8, UR21, !UP3 ;  /* 0x0000001508157287 */ /* 0x000fe4000d800000 */
[----:B------:R-:W-:Y:S04]  /*57e0*/  UIMAD UR19, UR14, UR9, UR19 ;  /* 0x000000090e1372a4 */ /* 0x000fe8000f8e0213 */
[----:B------:R-:W-:Y:S05]  /*57f0*/  IMAD R0, RZ, RZ, -UR21 ;  /* 0x80000015ff007e24 */ /* 0x000fea000f8e02ff */
[----:B------:R-:W-:Y:S11]  /*5800*/  R2UR UR8, R0 ;  /* 0x00000000000872ca */ /* 0x000ff600000e0000 */
[----:B------:R-:W-:Y:S02]  /*5810*/  @!UPT UIADD3 URZ, UPT, UPT, URZ, URZ, URZ ;  /* 0x000000fffffff290 */ /* 0x000fe4000fffe0ff */
[----:B------:R-:W-:Y:S01]  /*5820*/  UIMAD UR20, UR7, UR8, UR20 ;  /* 0x00000008071472a4 */ /* 0x000fe2000f8e0214 */
[----:B---3--:R-:W-:Y:S11]  /*5830*/  @!P2 BRA `(.L_x_97) ;  /* 0x000000400048a947 */ /* 0x008ff60003800000 */
.L_x_216:
[----:B------:R-:W2:Y:S01]  /*5840*/  LDC.64 R12, c[0x0][0xb18] ;  /* 0x0002c600ff0c7b82 */ /* 0x000ea20000000a00 */
[----:B------:R-:W-:Y:S01]  /*5850*/  @!P4 R2UR UR9, R2 ;  /* 0x000000000209c2ca */ /* 0x000fe200000e0000 */
[----:B------:R-:W-:Y:S01]  /*5860*/  VOTEU.ALL UP2, P4 ;  /* 0x0000000000ff7886 */ /* 0x000fe20002040000 */
[----:B------:R-:W-:Y:S01]  /*5870*/  @!P4 R2UR UR8, R8 ;  /* 0x000000000808c2ca */ /* 0x000fe200000e0000 */
[----:B------:R-:W-:Y:S01]  /*5880*/  VOTEU.ALL UP1, P4 ;  /* 0x0000000000ff7886 */ /* 0x000fe20002020000 */
[----:B-1----:R-:W-:Y:S03]  /*5890*/  @!P4 IMAD.MOV.U32 R0, RZ, RZ, 0x1000 ;  /* 0x00001000ff00c424 */ /* 0x002fe600078e00ff */
[----:B------:R-:W1:Y:S01]  /*58a0*/  @!P1 LDC R2, c[0x0][0xb0c] ;  /* 0x0002c300ff029b82 */ /* 0x000e620000000800 */
[----:B------:R-:W-:Y:S01]  /*58b0*/  @!UP2 UIADD3 UR16, UPT, UPT, UR22, 0x400, URZ ;  /* 0x000004001610a890 */ /* 0x000fe2000fffe0ff */
[----:B------:R-:W-:Y:S04]  /*58c0*/  @P3 SHF.R.U32.HI R24, RZ, 0x10, R25 ;  /* 0x00000010ff183819 */ /* 0x000fe80000011619 */
[----:B------:R-:W-:Y:S01]  /*58d0*/  @P3 R2UR UR56, R24 ;  /* 0x00000000183832ca */ /* 0x000fe200000e0000 */
[----:B------:R-:W-:Y:S01]  /*58e0*/  IMAD.U32 R9, RZ, RZ, UR9 ;  /* 0x00000009ff097e24 */ /* 0x000fe2000f8e00ff */
[----:B------:R-:W-:Y:S01]  /*58f0*/  @!UP2 UPRMT UR9, URZ, 0x40, URZ ;  /* 0x00000040ff09a896 */ /* 0x000fe200080000ff */
[----:B------:R-:W-:Y:S03]  /*5900*/  IMAD.U32 R8, RZ, RZ, UR8 ;  /* 0x00000008ff087e24 */ /* 0x000fe6000f8e00ff */
[----:B------:R-:W-:Y:S01]  /*5910*/  @!P4 R2UR UR11, R9 ;  /* 0x00000000090bc2ca */ /* 0x000fe200000e0000 */
[----:B------:R-:W-:Y:S01]  /*5920*/  @!UP2 UPRMT UR8, UR9, 0x5410, URZ ;  /* 0x000054100908a896 */ /* 0x000fe200080000ff */
[----:B------:R-:W-:Y:S02]  /*5930*/  @!P4 R2UR UR10, R8 ;  /* 0x00000000080ac2ca */ /* 0x000fe400000e0000 */
[----:B------:R-:W3:Y:S11]  /*5940*/  LDC.64 R8, c[0x0][0xb10] ;  /* 0x0002c400ff087b82 */ /* 0x000ef60000000a00 */
[----:B------:R4:W-:Y:S01]  /*5950*/  @!UP1 UTMALDG.4D.IM2COL [UR16], [UR10], UR8 ;  /* 0x000000100a0093b4 */ /* 0x0009e20008058008 */
[----:B------:R5:W-:Y:S01]  /*5960*/  @!P4 SYNCS.ARRIVE.TRANS64.RED.A0TR RZ, [UR22+0x220], R0 ;  /* 0x00022000ffffc9a7 */ /* 0x000be20008300416 */
[C---:B---3--:R-:W-:Y:S01]  /*5970*/  @!P1 IMAD.HI.U32 R8, R11.reuse, R8, RZ ;  /* 0x000000080b089227 */ /* 0x048fe200078e00ff */
[----:B--2---:R-:W-:Y:S02]  /*5980*/  @!P1 ISETP.NE.AND P0, PT, R12, 0x1, PT ;  /* 0x000000010c00980c */ /* 0x004fe40003f05270 */
[----:B-1----:R-:W-:Y:S01]  /*5990*/  @!P1 ISETP.NE.AND P2, PT, R2, 0x1, PT ;  /* 0x000000010200980c */ /* 0x002fe20003f45270 */
[----:B------:R-:W-:Y:S01]  /*59a0*/  SYNCS.ARRIVE.TRANS64.RED.A1T0 RZ, [UR45], RZ ;  /* 0x000000ffffff79a7 */ /* 0x000fe2000810042d */
[C---:B------:R-:W-:Y:S01]  /*59b0*/  @!P1 IMAD.HI.U32 R13, R10.reuse, R13, RZ ;  /* 0x0000000d0a0d9227 */ /* 0x040fe200078e00ff */
[----:B------:R-:W-:Y:S04]  /*59c0*/  @!P1 SHF.R.U32.HI R8, RZ, R9, R8 ;  /* 0x00000009ff089219 */ /* 0x000fe80000011608 */
[----:B------:R-:W-:Y:S01]  /*59d0*/  @!P1 SEL R8, R11, R8, !P2 ;  /* 0x000000080b089207 */ /* 0x000fe20005000000 */
[----:B------:R-:W1:Y:S01]  /*59e0*/  SYNCS.PHASECHK.TRANS64.TRYWAIT P5, [UR22+0x238], R14 ;  /* 0x0002380eff0075a7 */ /* 0x000e6200080a1116 */
[----:B-----5:R-:W2:Y:S02]  /*59f0*/  @!P1 LDC R0, c[0x0][0xb20] ;  /* 0x0002c800ff009b82 */ /* 0x020ea40000000800 */
[----:B--2---:R-:W-:Y:S04]  /*5a00*/  @!P1 SHF.R.U32.HI R0, RZ, R0, R13 ;  /* 0x00000000ff009219 */ /* 0x004fe8000001160d */
[----:B------:R-:W-:Y:S05]  /*5a10*/  @!P1 SEL R9, R10, R0, !P0 ;  /* 0x000000000a099207 */ /* 0x000fea0004000000 */
[----:B------:R-:W-:Y:S02]  /*5a20*/  @!P1 IMAD.IADD R0, R9, 0x1, -R8 ;  /* 0x0000000109009824 */ /* 0x000fe400078e0a08 */
[----:B------:R-:W-:Y:S02]  /*5a30*/  @!P1 IMAD.IADD R8, R8, 0x1, -R9 ;  /* 0x0000000108089824 */ /* 0x000fe400078e0a09 */
[----:B------:R-:W-:Y:S02]  /*5a40*/  @!P1 IMAD R11, R0, R2, R11 ;  /* 0x00000002000b9224 */ /* 0x000fe400078e020b */
[----:B------:R-:W-:Y:S01]  /*5a50*/  @!P1 IMAD R10, R8, R12, R10 ;  /* 0x0000000c080a9224 */ /* 0x000fe200078e020a */
[----:B-1--4-:R-:W-:Y:S06]  /*5a60*/  @!P5 BRA `(.L_x_98) ;  /* 0x0000003c00d4d947 */ /* 0x012fec0003800000 */
.L_x_218:
[----:B------:R-:W-:Y:S01]  /*5a70*/  @!P4 IADD3 R2, P0, PT, R34, 0x580, RZ ;  /* 0x000005802202c810 */ /* 0x000fe20007f1e0ff */
[----:B------:R-:W-:Y:S01]  /*5a80*/  VOTEU.ALL UP2, P4 ;  /* 0x0000000000ff7886 */ /* 0x000fe20002040000 */
[----:B------:R-:W-:Y:S01]  /*5a90*/  VOTEU.ALL UP1, P4 ;  /* 0x0000000000ff7886 */ /* 0x000fe20002020000 */
[----:B------:R-:W-:Y:S01]  /*5aa0*/  UMOV UR11, UR19 ;  /* 0x00000013000b7c82 */ /* 0x000fe20008000000 */
[----:B------:R-:W-:Y:S01]  /*5ab0*/  @!P4 R2UR UR9, R2 ;  /* 0x000000000209c2ca */ /* 0x000fe200000e0000 */
[----:B-1----:R-:W-:Y:S01]  /*5ac0*/  @!P4 IMAD.X R0, RZ, RZ, R35, P0 ;  /* 0x000000ffff00c224 */ /* 0x002fe200000e0623 */
[----:B------:R-:W-:Y:S01]  /*5ad0*/  @!UP2 UPRMT UR16, URZ, 0x40, URZ ;  /* 0x00000040ff10a896 */ /* 0x000fe200080000ff */
[----:B------:R-:W-:Y:S01]  /*5ae0*/  LOP3.LUT R32, R32, 0x1, RZ, 0x3c, !PT ;  /* 0x0000000120207812 */ /* 0x000fe200078e3cff */
[----:B------:R-:W-:Y:S01]  /*5af0*/  @!UP2 UIADD3 UR10, UPT, UPT, UR18, 0x40, URZ ;  /* 0x00000040120aa890 */ /* 0x000fe2000fffe0ff */
[----:B------:R-:W-:Y:S01]  /*5b00*/  LOP3.LUT R31, R31, 0x1, RZ, 0x3c, !PT ;  /* 0x000000011f1f7812 */ /* 0x000fe200078e3cff */
[----:B------:R-:W-:Y:S01]  /*5b10*/  @!UP2 UPRMT UR18, UR16, 0x5410, URZ ;  /* 0x000054101012a896 */ /* 0x000fe200080000ff */
[----:B------:R-:W-:Y:S01]  /*5b20*/  @!P4 R2UR UR8, R0 ;  /* 0x000000000008c2ca */ /* 0x000fe200000e0000 */
[----:B------:R-:W-:Y:S01]  /*5b30*/  UMOV UR12, UR20 ;  /* 0x00000014000c7c82 */ /* 0x000fe20008000000 */
[----:B------:R-:W-:Y:S01]  /*5b40*/  UMOV UR13, UR21 ;  /* 0x00000015000d7c82 */ /* 0x000fe20008000000 */
[----:B------:R-:W-:Y:S02]  /*5b50*/  IMAD.IADD R14, R10, 0x1, R100 ;  /* 0x000000010a0e7824 */ /* 0x000fe400078e0264 */
[----:B------:R-:W-:Y:S02]  /*5b60*/  IMAD.IADD R17, R11, 0x1, R101 ;  /* 0x000000010b117824 */ /* 0x000fe400078e0265 */
[----:B------:R-:W-:Y:S01]  /*5b70*/  IMAD.U32 R8, RZ, RZ, UR9 ;  /* 0x00000009ff087e24 */ /* 0x000fe2000f8e00ff */
[----:B------:R-:W-:Y:S04]  /*5b80*/  @!UP2 UIADD3 UR9, UPT, UPT, UR22, 0x228, URZ ;  /* 0x000002281609a890 */ /* 0x000fe8000fffe0ff */
[----:B------:R-:W-:Y:S01]  /*5b90*/  @!P4 R2UR UR24, R8 ;  /* 0x000000000818c2ca */ /* 0x000fe200000e0000 */
[----:B------:R-:W-:Y:S01]  /*5ba0*/  IMAD.U32 R9, RZ, RZ, UR8 ;  /* 0x00000008ff097e24 */ /* 0x000fe2000f8e00ff */
[----:B------:R-:W-:Y:S04]  /*5bb0*/  @!UP2 UIADD3 UR8, UPT, UPT, UR22, 0x1400, URZ ;  /* 0x000014001608a890 */ /* 0x000fe8000fffe0ff */
[----:B------:R-:W-:Y:S11]  /*5bc0*/  @!P4 R2UR UR25, R9 ;  /* 0x000000000919c2ca */ /* 0x000ff600000e0000 */
[----:B------:R-:W-:Y:S02]  /*5bd0*/  @!UPT UIADD3 URZ, UPT, UPT, URZ, URZ, URZ ;  /* 0x000000fffffff290 */ /* 0x000fe4000fffe0ff */
[----:B------:R2:W-:Y:S01]  /*5be0*/  @!UP1 UTMALDG.4D.IM2COL [UR8], [UR24], UR18 ;  /* 0x00000008180093b4 */ /* 0x0005e20008058012 */
[----:B------:R2:W-:Y:S01]  /*5bf0*/  @!P4 SYNCS.ARRIVE.TRANS64.RED.A0TR RZ, [UR22+0x228], R29 ;  /* 0x0002281dffffc9a7 */ /* 0x0005e20008300416 */
[----:B------:R-:W-:Y:S01]  /*5c00*/  UPLOP3.LUT UP1, UPT, UPT, UPT, UPT, 0x80, 0x8 ;  /* 0x000000000008789c */ /* 0x000fe20003f2f070 */
[----:B------:R-:W-:Y:S01]  /*5c10*/  SYNCS.ARRIVE.TRANS64.RED.A1T0 RZ, [UR23], RZ ;  /* 0x000000ffffff79a7 */ /* 0x000fe20008100417 */
[----:B------:R-:W-:Y:S09]  /*5c20*/  @P3 BRA `(.L_x_99) ;  /* 0xfffffff400383947 */ /* 0x000ff2000383ffff */
[----:B------:R-:W-:-:S04]  /*5c30*/  SHF.L.U32 R2, R32, 0x1f, RZ ;  /* 0x0000001f20027819 */ /* 0x000fc800000006ff */
[----:B------:R-:W1:Y:S02]  /*5c40*/  SYNCS.PHASECHK.TRANS64.TRYWAIT P0, [UR22+0x230], R2 ;  /* 0x00023002ff0075a7 */ /* 0x000e640008001116 */
[----:B-1----:R-:W-:Y:S05]  /*5c50*/  @!P0 BRA `(.L_x_100) ;  /* 0x0000003c00708947 */ /* 0x002fea0003800000 */
.L_x_220:
[----:B-1----:R-:W-:-:S07]  /*5c60*/  MOV R0, UR22 ;  /* 0x0000001600007c02 */ /* 0x002fce0008000f00 */
.L_x_101:
[----:B-1----:R-:W-:-:S04]  /*5c70*/  SHF.L.U32 R2, R32, 0x1f, RZ ;  /* 0x0000001f20027819 */ /* 0x002fc800000006ff */
[----:B------:R1:W3:Y:S03]  /*5c80*/  SYNCS.PHASECHK.TRANS64.TRYWAIT P0, [R0+URZ+0x238], R2 ;  /* 0x00023802000075a7 */ /* 0x0002e600080011ff */
[----:B---3--:R-:W-:Y:S05]  /*5c90*/  @!P0 NANOSLEEP.SYNCS 0x989680 ;  /* 0x009896800000895d */ /* 0x008fea0003900000 */
[----:B------:R-:W3:Y:S02]  /*5ca0*/  @!P0 SYNCS.PHASECHK.TRANS64 P0, [R0+URZ+0x238], R2 ;  /* 0x00023802000085a7 */ /* 0x000ee400080010ff */
[----:B--23--:R-:W-:Y:S05]  /*5cb0*/  @P0 EXIT ;  /* 0x000000000000094d */ /* 0x00cfea0003800000 */
[----:B------:R-:W-:Y:S05]  /*5cc0*/  BRA `(.L_x_101) ;  /* 0xfffffffc00e87947 */ /* 0x000fea000383ffff */
.L_x_90:
[----:B------:R-:W-:-:S06]  /*5cd0*/  UISETP.GE.AND UP1, UPT, UR8, 0x4, UPT ;  /* 0x000000040800788c */ /* 0x000fcc000bf26270 */
[----:B------:R-:W-:-:S13]  /*5ce0*/  PLOP3.LUT P0, PT, PT, PT, UP1, 0x80, 0x8 ;  /* 0x000000000008781c */ /* 0x000fda0003f0f018 */
[----:B------:R-:W-:Y:S05]  /*5cf0*/  @!P0 EXIT ;  /* 0x000000000000894d */ /* 0x000fea0003800000 */
[----:B------:R-:W-:Y:S01]  /*5d00*/  BAR.SYNC.DEFER_BLOCKING 0x6, 0xa0 ;  /* 0x0182800000007b1d */ /* 0x000fe20000010000 */
[C---:B------:R-:W-:Y:S01]  /*5d10*/  IMAD.SHL.U32 R4, R111.reuse, 0x40, RZ ;  /* 0x000000406f047824 */ /* 0x040fe200078e00ff */
[C---:B------:R-:W-:Y:S01]  /*5d20*/  LOP3.LUT R112, R111.reuse, 0x60, RZ, 0xc0, !PT ;  /* 0x000000606f707812 */ /* 0x040fe200078ec0ff */
[C---:B------:R-:W-:Y:S01]  /*5d30*/  IMAD.SHL.U32 R110, R111.reuse, 0x20, RZ ;  /* 0x000000206f6e7824 */ /* 0x040fe200078e00ff */
[----:B------:R-:W-:Y:S01]  /*5d40*/  CS2R R108, SRZ ;  /* 0x00000000006c7805 */ /* 0x000fe2000001ff00 */
[C---:B------:R-:W-:Y:S01]  /*5d50*/  IMAD.SHL.U32 R5, R111.reuse, 0x2, RZ ;  /* 0x000000026f057824 */ /* 0x040fe200078e00ff */
[----:B------:R-:W-:Y:S02]  /*5d60*/  UMOV UR51, 0x400 ;  /* 0x0000040000337882 */ /* 0x000fe40000000000 */
[----:B------:R-:W1:Y:S01]  /*5d70*/  LDC R105, c[0x0][0x370] ;  /* 0x0000dc00ff697b82 */ /* 0x000e620000000800 */
[----:B------:R-:W-:Y:S01]  /*5d80*/  ULEA UR51, UR45, UR51, 0x18 ;  /* 0x000000332d337291 */ /* 0x000fe2000f8ec0ff */
[----:B------:R-:W-:Y:S01]  /*5d90*/  LOP3.LUT R0, R4, 0x180, RZ, 0xc0, !PT ;  /* 0x0000018004007812 */ /* 0x000fe200078ec0ff */
[C---:B------:R-:W-:Y:S01]  /*5da0*/  IMAD.U32 R46, R111.reuse, 0x10000, RZ ;  /* 0x000100006f2e7824 */ /* 0x040fe200078e00ff */
[----:B------:R-:W-:Y:S01]  /*5db0*/  LOP3.LUT R110, R110, 0xc00, RZ, 0xc0, !PT ;  /* 0x00000c006e6e7812 */ /* 0x000fe200078ec0ff */
[----:B------:R-:W-:Y:S01]  /*5dc0*/  UIADD3 UR4, UPT, UPT, UR51, 0x2400, URZ ;  /* 0x0000240033047890 */ /* 0x000fe2000fffe0ff */
[----:B------:R-:W-:Y:S01]  /*5dd0*/  LOP3.LUT R5, R0, 0x20, R5, 0xf8, !PT ;  /* 0x0000002000057812 */ /* 0x000fe200078ef805 */
[C---:B------:R-:W-:Y:S01]  /*5de0*/  IMAD.SHL.U32 R0, R111.reuse, 0x8, RZ ;  /* 0x000000086f007824 */ /* 0x040fe200078e00ff */
[----:B------:R-:W2:Y:S01]  /*5df0*/  LDC R42, c[0x0][0xb0c] ;  /* 0x0002c300ff2a7b82 */ /* 0x000ea20000000800 */
[----:B------:R-:W-:Y:S01]  /*5e00*/  LOP3.LUT R110, R110, 0x40, R4, 0xf8, !PT ;  /* 0x000000406e6e7812 */ /* 0x000fe200078ef804 */
[----:B------:R-:W-:Y:S01]  /*5e10*/  IMAD.MOV.U32 R45, RZ, RZ, RZ ;  /* 0x000000ffff2d7224 */ /* 0x000fe200078e00ff */
[----:B------:R-:W-:-:S02]  /*5e20*/  LOP3.LUT R111, R111, 0x2, RZ, 0xc0, !PT ;  /* 0x000000026f6f7812 */ /* 0x000fc400078ec0ff */
[----:B------:R-:W-:Y:S02]  /*5e30*/  CS2R R106, SRZ ;  /* 0x00000000006a7805 */ /* 0x000fe4000001ff00 */
[----:B------:R-:W-:Y:S01]  /*5e40*/  LOP3.LUT R0, R5, 0x30, R0, 0x78, !PT ;  /* 0x0000003005007812 */ /* 0x000fe200078e7800 */
[----:B------:R-:W-:Y:S01]  /*5e50*/  IMAD.U32 R115, RZ, RZ, UR4 ;  /* 0x00000004ff737e24 */ /* 0x000fe2000f8e00ff */
[----:B------:R-:W-:Y:S01]  /*5e60*/  LOP3.LUT R110, R110, 0x200, R4, 0xf8, !PT ;  /* 0x000002006e6e7812 */ /* 0x000fe200078ef804 */
[----:B------:R-:W4:Y:S01]  /*5e70*/  LDC R103, c[0x0][0xb20] ;  /* 0x0002c800ff677b82 */ /* 0x000f220000000800 */
[----:B------:R-:W3:Y:S01]  /*5e80*/  LDS R2, [UR51+0x2a0] ;  /* 0x0002a033ff027984 */ /* 0x000ee20008000800 */
[----:B------:R-:W-:Y:S01]  /*5e90*/  LOP3.LUT R46, R46, 0x600000, RZ, 0xc0, !PT ;  /* 0x006000002e2e7812 */ /* 0x000fe200078ec0ff */
[----:B------:R-:W-:Y:S01]  /*5ea0*/  IMAD.MOV R114, RZ, RZ, -R111 ;  /* 0x000000ffff727224 */ /* 0x000fe200078e0a6f */
[----:B------:R-:W-:Y:S01]  /*5eb0*/  LOP3.LUT R110, R110, R0, RZ, 0xfc, !PT ;  /* 0x000000006e6e7212 */ /* 0x000fe200078efcff */
[----:B------:R-:W1:Y:S03]  /*5ec0*/  LDCU.64 UR54, c[0x0][0x348] ;  /* 0x00006900ff3677ac */ /* 0x000e660008000a00 */
[----:B------:R-:W1:Y:S01]  /*5ed0*/  LDC R41, c[0x0][0xb30] ;  /* 0x0002cc00ff297b82 */ /* 0x000e620000000800 */
[----:B------:R-:W1:Y:S01]  /*5ee0*/  LDCU.64 UR36, c[0x0][0x888] ;  /* 0x00011100ff2477ac */ /* 0x000e620008000a00 */
[----:B------:R-:W1:Y:S06]  /*5ef0*/  LDCU.64 UR38, c[0x0][0x890] ;  /* 0x00011200ff2677ac */ /* 0x000e6c0008000a00 */
[----:B------:R-:W1:Y:S01]  /*5f00*/  LDC.64 R94, c[0x0][0xb10] ;  /* 0x0002c400ff5e7b82 */ /* 0x000e620000000a00 */
[----:B------:R-:W1:Y:S01]  /*5f10*/  LDCU.64 UR46, c[0x0][0xa90] ;  /* 0x00015200ff2e77ac */ /* 0x000e620008000a00 */
[----:B------:R-:W-:-:S06]  /*5f20*/  UIADD3 UR50, UPT, UPT, UR51, 0x400, URZ ;  /* 0x0000040033327890 */ /* 0x000fcc000fffe0ff */
[----:B------:R-:W1:Y:S08]  /*5f30*/  LDC.64 R38, c[0x0][0xb18] ;  /* 0x0002c600ff267b82 */ /* 0x000e700000000a00 */
[----:B------:R-:W1:Y:S08]  /*5f40*/  LDC.64 R36, c[0x0][0xb28] ;  /* 0x0002ca00ff247b82 */ /* 0x000e700000000a00 */
[----:B------:R-:W1:Y:S01]  /*5f50*/  LDC.64 R92, c[0x0][0x8b0] ;  /* 0x00022c00ff5c7b82 */ /* 0x000e620000000a00 */
[C---:B---3--:R-:W-:Y:S01]  /*5f60*/  VIADD R3, R2.reuse, 0x80 ;  /* 0x0000008002037836 */ /* 0x048fe20000000000 */
[----:B------:R-:W-:-:S04]  /*5f70*/  LOP3.LUT R2, R2, 0xffff, RZ, 0xc0, !PT ;  /* 0x0000ffff02027812 */ /* 0x000fc800078ec0ff */
[----:B------:R-:W-:Y:S02]  /*5f80*/  LOP3.LUT R3, R3, 0xffff, RZ, 0xc0, !PT ;  /* 0x0000ffff03037812 */ /* 0x000fe400078ec0ff */
[----:B------:R-:W3:Y:S03]  /*5f90*/  LDC.64 R82, c[0x0][0x8a8] ;  /* 0x00022a00ff527b82 */ /* 0x000ee60000000a00 */
[----:B------:R1:W-:Y:S05]  /*5fa0*/  STL.64 [R1], R2 ;  /* 0x0000000201007387 */ /* 0x0003ea0000100a00 */
[----:B------:R-:W1:Y:S08]  /*5fb0*/  LDC.64 R98, c[0x0][0xa80] ;  /* 0x0002a000ff627b82 */ /* 0x000e700000000a00 */
[----:B------:R-:W1:Y:S08]  /*5fc0*/  LDC.64 R96, c[0x0][0xa88] ;  /* 0x0002a200ff607b82 */ /* 0x000e700000000a00 */
[----:B--2-4-:R-:W1:Y:S02]  /*5fd0*/  LDC R104, c[0x0][0x374] ;  /* 0x0000dd00ff687b82 */ /* 0x014e640000000800 */
.L_x_128:
[----:B-1----:R-:W-:Y:S04]  /*5fe0*/  SHF.L.U32 R2, R108, 0x1f, RZ ;  /* 0x0000001f6c027819 */ /* 0x002fe800000006ff */
[----:B------:R-:W1:Y:S02]  /*5ff0*/  SYNCS.PHASECHK.TRANS64.TRYWAIT P0, [UR51+0x250], R2 ;  /* 0x00025002ff0075a7 */ /* 0x000e640008001133 */
[----:B-1----:R-:W-:Y:S05]  /*6000*/  @!P0 BRA `(.L_x_102) ;  /* 0x00000038009c8947 */ /* 0x002fea0003800000 */
.L_x_222:
[----:B------:R-:W2:Y:S01]  /*6010*/  LDC.64 R10, c[0x0][0xb10] ;  /* 0x0002c400ff0a7b82 */ /* 0x000ea20000000a00 */
[----:B------:R-:W4:Y:S01]  /*6020*/  LDS.128 R20, [UR51+0x290] ;  /* 0x00029033ff147984 */ /* 0x000f220008000c00 */
[----:B------:R-:W-:Y:S01]  /*6030*/  UIADD3 UR4, UPT, UPT, UR51, 0x258, URZ ;  /* 0x0000025833047890 */ /* 0x000fe2000fffe0ff */
[----:B-1----:R-:W-:Y:S01]  /*6040*/  IMAD R0, R45, 0x4, R1 ;  /* 0x000000042d007824 */ /* 0x002fe200078e0201 */
[----:B------:R-:W-:Y:S04]  /*6050*/  ISETP.NE.AND P1, PT, R41, 0x1, PT ;  /* 0x000000012900780c */ /* 0x000fe80003f25270 */
[----:B------:R-:W1:Y:S01]  /*6060*/  LDC.64 R8, c[0x0][0xb18] ;  /* 0x0002c600ff087b82 */ /* 0x000e620000000a00 */
[----:B------:R-:W-:Y:S01]  /*6070*/  UPRMT UR4, URZ, 0x654, UR4 ;  /* 0x00000654ff047896 */ /* 0x000fe20008000004 */
[----:B------:R-:W-:Y:S01]  /*6080*/  ISETP.GE.AND P0, PT, R40, 0x1, PT ;  /* 0x000000012800780c */ /* 0x000fe20003f06270 */
[----:B------:R-:W-:Y:S01]  /*6090*/  @!PT LDS RZ, [RZ] ;  /* 0x00000000fffff984 */ /* 0x000fe20000000800 */
[----:B------:R-:W-:Y:S01]  /*60a0*/  @!PT LDS RZ, [RZ] ;  /* 0x00000000fffff984 */ /* 0x000fe20000000800 */
[----:B------:R-:W-:Y:S01]  /*60b0*/  @!PT LDS RZ, [RZ] ;  /* 0x00000000fffff984 */ /* 0x000fe20000000800 */
[----:B------:R-:W-:Y:S01]  /*60c0*/  @!PT LDS RZ, [RZ] ;  /* 0x00000000fffff984 */ /* 0x000fe20000000800 */
[----:B------:R3:W-:Y:S06]  /*60d0*/  MEMBAR.ALL.CTA ;  /* 0x0000000000007992 */ /* 0x0007ec0000008000 */
[----:B---3--:R-:W3:Y:S01]  /*60e0*/  FENCE.VIEW.ASYNC.S ;  /* 0x00000000000073c6 */ /* 0x008ee20000000000 */
[----:B------:R-:W1:Y:S08]  /*60f0*/  @!P1 LDC R12, c[0x0][0xb20] ;  /* 0x0002c800ff0c9b82 */ /* 0x000e700000000800 */
[----:B------:R-:W1:Y:S01]  /*6100*/  @!P1 LDC R7, c[0x0][0xb0c] ;  /* 0x0002c300ff079b82 */ /* 0x000e620000000800 */
[----:B---3--:R-:W-:Y:S01]  /*6110*/  SYNCS.ARRIVE.TRANS64.RED.A1T0 RZ, [UR4], RZ ;  /* 0x000000ffffff79a7 */ /* 0x008fe20008100404 */
[----:B------:R3:W5:Y:S01]  /*6120*/  LDL R16, [R0] ;  /* 0x0000000000107983 */ /* 0x0007620000100800 */
[----:B----4-:R-:W-:Y:S04]  /*6130*/  LOP3.LUT P4, RZ, R22, 0x1, RZ, 0xc0, !PT ;  /* 0x0000000116ff7812 */ /* 0x010fe8000788c0ff */
[----:B------:R-:W-:Y:S09]  /*6140*/  P2R R116, PR, RZ, 0x10 ;  /* 0x00000010ff747803 */ /* 0x000ff20000000000 */
[----:B------:R-:W-:Y:S02]  /*6150*/  @P4 MOV R44, R20 ;  /* 0x00000014002c4202 */ /* 0x000fe40000000f00 */
[----:B------:R-:W-:Y:S01]  /*6160*/  @P4 LOP3.LUT R43, R21, 0xffff, RZ, 0xc0, !PT ;  /* 0x0000ffff152b4812 */ /* 0x000fe200078ec0ff */
[----:B--23--:R-:W-:Y:S06]  /*6170*/  @!P0 BRA `(.L_x_103) ;  /* 0x0000000000a48947 */ /* 0x00cfec0003800000 */
[----:B------:R-:W-:Y:S01]  /*6180*/  IMAD.HI.U32 R0, R104, R39, RZ ;  /* 0x0000002768007227 */ /* 0x000fe200078e00ff */
[----:B------:R-:W-:Y:S02]  /*6190*/  ISETP.NE.AND P0, PT, R38, 0x1, PT ;  /* 0x000000012600780c */ /* 0x000fe40003f05270 */
[----:B------:R-:W-:Y:S01]  /*61a0*/  ISETP.NE.AND P2, PT, R40, 0x1, PT ;  /* 0x000000012800780c */ /* 0x000fe20003f45270 */
[----:B------:R-:W-:Y:S01]  /*61b0*/  IMAD.HI.U32 R4, R105, R94, RZ ;  /* 0x0000005e69047227 */ /* 0x000fe200078e00ff */
[----:B------:R-:W-:Y:S02]  /*61c0*/  SHF.R.U32.HI R0, RZ, R103, R0 ;  /* 0x00000067ff007219 */ /* 0x000fe40000011600 */
[----:B------:R-:W-:Y:S01]  /*61d0*/  ISETP.NE.AND P3, PT, R42, 0x1, PT ;  /* 0x000000012a00780c */ /* 0x000fe20003f65270 */
[----:B------:R-:W-:Y:S01]  /*61e0*/  IMAD.HI.U32 R6, R43, R39, RZ ;  /* 0x000000272b067227 */ /* 0x000fe200078e00ff */
[-C--:B------:R-:W-:Y:S02]  /*61f0*/  SHF.R.U32.HI R4, RZ, R95.reuse, R4 ;  /* 0x0000005fff047219 */ /* 0x080fe40000011604 */
        /* <DEDUP_REMOVED lines=14> */
[C---:B------:R-:W-:Y:S03]  /*62e0*/  IMAD.HI.U32 R0, R3.reuse, R36, RZ ;  /* 0x0000002403007227 */ /* 0x040fe600078e00ff */
[C---:B------:R-:W-:Y:S02]  /*62f0*/  ISETP.GE.OR P0, PT, R2.reuse, R5, P0 ;  /* 0x000000050200720c */ /* 0x040fe40000706670 */
[----:B------:R-:W-:Y:S04]  /*6300*/  SHF.R.U32.HI R0, RZ, R37, R0 ;  /* 0x00000025ff007219 */ /* 0x000fe80000011600 */
[C---:B------:R-:W-:Y:S05]  /*6310*/  SEL R6, R3.reuse, R0, !P2 ;  /* 0x0000000003067207 */ /* 0x040fea0005000000 */
        /* <DEDUP_REMOVED lines=14> */
[----:B------:R-:W-:Y:S07]  /*6400*/  IMAD R43, R3, R38, R43 ;  /* 0x00000026032b7224 */ /* 0x000fee00078e022b */
.L_x_103:
[----:B-1----:R-:W-:Y:S01]  /*6410*/  @!P1 ISETP.NE.AND P0, PT, R8, 0x1, PT ;  /* 0x000000010800980c */ /* 0x002fe20003f05270 */
[----:B------:R-:W-:Y:S01]  /*6420*/  @!P1 IMAD.HI.U32 R0, R44, R10, RZ ;  /* 0x0000000a2c009227 */ /* 0x000fe200078e00ff */
[----:B------:R-:W-:Y:S01]  /*6430*/  @!P1 ISETP.NE.AND P2, PT, R7, 0x1, PT ;  /* 0x000000010700980c */ /* 0x000fe20003f45270 */
[----:B------:R-:W-:Y:S01]  /*6440*/  ULOP3.LUT UP0, URZ, UR50, 0x1b0, URZ, 0xc0, !UPT ;  /* 0x000001b032ff7892 */ /* 0x000fe2000f80c0ff */
[----:B------:R-:W-:Y:S01]  /*6450*/  @P4 SHF.R.U32.HI R20, RZ, 0x10, R21 ;  /* 0x00000010ff144819 */ /* 0x000fe20000011615 */
[C---:B------:R-:W-:Y:S01]  /*6460*/  @!P1 IMAD.HI.U32 R2, R43.reuse, R9, RZ ;  /* 0x000000092b029227 */ /* 0x040fe200078e00ff */
[----:B------:R-:W-:Y:S02]  /*6470*/  @!P1 SHF.R.U32.HI R0, RZ, R11, R0 ;  /* 0x0000000bff009219 */ /* 0x000fe40000011600 */
[----:B------:R-:W-:Y:S02]  /*6480*/  R2UR UR41, R14 ;  /* 0x000000000e2972ca */ /* 0x000fe400000e0000 */
[----:B------:R-:W-:Y:S02]  /*6490*/  @!P1 SHF.R.U32.HI R2, RZ, R12, R2 ;  /* 0x0000000cff029219 */ /* 0x000fe40000011602 */
[----:B------:R-:W-:Y:S02]  /*64a0*/  @!P1 SEL R3, R44, R0, !P2 ;  /* 0x000000002c039207 */ /* 0x000fe40005000000 */
[----:B------:R-:W-:Y:S02]  /*64b0*/  @!P1 SEL R2, R43, R2, !P0 ;  /* 0x000000022b029207 */ /* 0x000fe40004000000 */
[----:B------:R-:W-:Y:S03]  /*64c0*/  @P4 R2UR UR52, R20 ;  /* 0x00000000143442ca */ /* 0x000fe600000e0000 */
[----:B------:R-:W-:Y:S02]  /*64d0*/  @!P1 IMAD.IADD R0, R2, 0x1, -R3 ;  /* 0x0000000102009824 */ /* 0x000fe400078e0a03 */
[----:B------:R-:W-:Y:S01]  /*64e0*/  @!P1 IMAD.IADD R2, R3, 0x1, -R2 ;  /* 0x0000000103029824 */ /* 0x000fe200078e0a02 */
[----:B------:R-:W-:Y:S01]  /*64f0*/  USHF.L.U32 UR41, UR41, 0x7, URZ ;  /* 0x0000000729297899 */ /* 0x000fe200080006ff */
[----:B------:R-:W-:Y:S02]  /*6500*/  @!P1 IMAD R44, R0, R7, R44 ;  /* 0x00000007002c9224 */ /* 0x000fe400078e022c */
[----:B------:R-:W-:Y:S01]  /*6510*/  @!P1 IMAD R43, R2, R8, R43 ;  /* 0x00000008022b9224 */ /* 0x000fe200078e022b */
[----:B------:R-:W-:Y:S08]  /*6520*/  BRA.U !UP0, `(.L_x_104) ;  /* 0x0000000108407547 */ /* 0x000ff0000b800000 */
[----:B------:R-:W1:Y:S01]  /*6530*/  LDCU.64 UR8, c[0x4][0x80] ;  /* 0x01001000ff0877ac */ /* 0x000e620008000a00 */
[----:B------:R-:W-:Y:S01]  /*6540*/  MOV R3, 0x0 ;  /* 0x0000000000037802 */ /* 0x000fe20000000f00 */
[----:B------:R-:W-:Y:S02]  /*6550*/  HFMA2 R12, -RZ, RZ, 0, 5.9604644775390625e-08 ;  /* 0x00000001ff0c7431 */ /* 0x000fe400000001ff */
[----:B------:R-:W-:Y:S02]  /*6560*/  IMAD.MOV.U32 R8, RZ, RZ, 0x70 ;  /* 0x00000070ff087424 */ /* 0x000fe400078e00ff */
[----:B------:R-:W-:Y:S01]  /*6570*/  IMAD.MOV.U32 R13, RZ, RZ, RZ ;  /* 0x000000ffff0d7224 */ /* 0x000fe200078e00ff */
[----:B------:R-:W2:Y:S01]  /*6580*/  LDCU.64 UR6, c[0x4][0x88] ;  /* 0x01001100ff0677ac */ /* 0x000ea20008000a00 */
[----:B------:R-:W3:Y:S01]  /*6590*/  LDC.64 R2, c[0x4][R3] ;  /* 0x0100000003027b82 */ /* 0x000ee20000000a00 */
[----:B------:R-:W4:Y:S01]  /*65a0*/  LDCU.64 UR4, c[0x4][0x8] ;  /* 0x01000100ff0477ac */ /* 0x000f220008000a00 */
[----:B-1----:R-:W-:Y:S01]  /*65b0*/  MOV R5, UR9 ;  /* 0x0000000900057c02 */ /* 0x002fe20008000f00 */
[----:B------:R-:W-:Y:S01]  /*65c0*/  IMAD.U32 R4, RZ, RZ, UR8 ;  /* 0x00000008ff047e24 */ /* 0x000fe2000f8e00ff */
[----:B--2---:R-:W-:Y:S01]  /*65d0*/  MOV R7, UR7 ;  /* 0x0000000700077c02 */ /* 0x004fe20008000f00 */
[----:B------:R-:W-:Y:S01]  /*65e0*/  IMAD.U32 R6, RZ, RZ, UR6 ;  /* 0x00000006ff067e24 */ /* 0x000fe2000f8e00ff */
[----:B----4-:R-:W-:Y:S01]  /*65f0*/  MOV R11, UR5 ;  /* 0x00000005000b7c02 */ /* 0x010fe20008000f00 */
[----:B------:R-:W-:Y:S02]  /*6600*/  IMAD.U32 R10, RZ, RZ, UR4 ;  /* 0x00000004ff0a7e24 */ /* 0x000fe4000f8e00ff */
[----:B------:R-:W-:Y:S07]  /*6610*/  LEPC R20, `(.L_x_104) ;  /* 0x000000001014794e */ /* 0x000fee0000000000 */
[----:B---3-5:R-:W-:Y:S05]  /*6620*/  CALL.ABS.NOINC R2 ;  /* 0x0000000002007343 */ /* 0x028fea0003c00000 */
.L_x_104:
[----:B------:R-:W-:Y:S01]  /*6630*/  LOP3.LUT P0, RZ, R115, 0x1b0, RZ, 0xc0, !PT ;  /* 0x000001b073ff7812 */ /* 0x000fe2000780c0ff */
[----:B------:R-:W-:Y:S11]  /*6640*/  BSSY.RECONVERGENT B6, `(.L_x_105) ;  /* 0x0000013000067945 */ /* 0x000ff60003800200 */
[----:B------:R-:W-:Y:S01]  /*6650*/  @!UPT UIADD3 URZ, UPT, UPT, URZ, URZ, URZ ;  /* 0x000000fffffff290 */ /* 0x000fe2000fffe0ff */
[----:B------:R-:W-:Y:S05]  /*6660*/  @!P0 BRA `(.L_x_106) ;  /* 0x0000000000408947 */ /* 0x000fea0003800000 */
        /* <DEDUP_REMOVED lines=16> */
.L_x_106:
[----:B------:R-:W-:Y:S05]  /*6770*/  BSYNC.RECONVERGENT B6 ;  /* 0x0000000000067941 */ /* 0x000fea0003800200 */
.L_x_105:
[----:B------:R-:W-:Y:S01]  /*6780*/  ISETP.NE.U32.AND P4, PT, R92, RZ, PT ;  /* 0x000000ff5c00720c */ /* 0x000fe20003f85070 */
[----:B------:R-:W-:Y:S01]  /*6790*/  UISETP.NE.AND UP2, UPT, UR53, URZ, UPT ;  /* 0x000000ff3500728c */ /* 0x000fe2000bf45270 */
[----:B------:R-:W-:Y:S01]  /*67a0*/  ISETP.NE.U32.AND P2, PT, RZ, UR36, PT ;  /* 0x00000024ff007c0c */ /* 0x000fe2000bf45070 */
[----:B------:R-:W-:Y:S01]  /*67b0*/  UISETP.NE.U32.AND UP1, UPT, UR38, URZ, UPT ;  /* 0x000000ff2600728c */ /* 0x000fe2000bf25070 */
[----:B------:R-:W-:Y:S01]  /*67c0*/  ISETP.NE.AND.EX P4, PT, R93, RZ, PT, P4 ;  /* 0x000000ff5d00720c */ /* 0x000fe20003f85340 */
[----:B------:R-:W-:Y:S01]  /*67d0*/  UPLOP3.LUT UP0, UPT, UPT, UPT, UPT, 0x40, 0x4 ;  /* 0x000000000004789c */ /* 0x000fe20003f0e870 */
[----:B------:R-:W-:Y:S01]  /*67e0*/  ISETP.NE.AND.EX P2, PT, RZ, UR37, PT, P2 ;  /* 0x00000025ff007c0c */ /* 0x000fe2000bf45320 */
[----:B------:R-:W-:Y:S01]  /*67f0*/  UISETP.NE.AND.EX UP1, UPT, UR39, URZ, UPT, UP1 ;  /* 0x000000ff2700728c */ /* 0x000fe2000bf25310 */
[----:B------:R-:W-:Y:S04]  /*6800*/  PLOP3.LUT P1, PT, PT, PT, UP2, 0x80, 0x8 ;  /* 0x000000000008781c */ /* 0x000fe80003f2f028 */
[----:B------:R-:W-:Y:S06]  /*6810*/  @UP2 UPLOP3.LUT UP0, UPT, UPT, UPT, UP1, 0x80, 0x8 ;  /* 0x000000000008289c */ /* 0x000fec0003f0f010 */
[----:B------:R-:W-:Y:S01]  /*6820*/  PLOP3.LUT P0, PT, PT, PT, UP0, 0x80, 0x8 ;  /* 0x000000000008781c */ /* 0x000fe20003f0f008 */
[----:B------:R-:W-:Y:S01]  /*6830*/  @!UPT UIADD3 URZ, UPT, UPT, URZ, URZ, URZ ;  /* 0x000000fffffff290 */ /* 0x000fe2000fffe0ff */
[----:B------:R-:W-:Y:S11]  /*6840*/  BRA.U !UP1, `(.L_x_107) ;  /* 0x0000000109387547 */ /* 0x000ff6000b800000 */
[----:B------:R-:W-:Y:S01]  /*6850*/  UISETP.NE.U32.AND UP0, UPT, UR36, URZ, UPT ;  /* 0x000000ff2400728c */ /* 0x000fe2000bf05070 */
[----:B------:R-:W-:Y:S02]  /*6860*/  HFMA2 R0, -RZ, RZ, 0, 5.9604644775390625e-08 ;  /* 0x00000001ff007431 */ /* 0x000fe400000001ff */
[----:B------:R-:W-:Y:S01]  /*6870*/  IMAD.MOV.U32 R102, RZ, RZ, 0x1 ;  /* 0x00000001ff667424 */ /* 0x000fe200078e00ff */
[----:B------:R-:W-:Y:S06]  /*6880*/  UISETP.NE.AND.EX UP0, UPT, UR37, URZ, UPT, UP0 ;  /* 0x000000ff2500728c */ /* 0x000fec000bf05300 */
        /* <DEDUP_REMOVED lines=9> */
[----:B-12---:R-:W-:Y:S02]  /*6920*/  @!P3 IMAD.U32 R49, RZ, RZ, UR4 ;  /* 0x00000004ff31be24 */ /* 0x006fe4000f8e00ff */
.L_x_107:
[----:B------:R-:W-:Y:S05]  /*6930*/  @!P4 BRA `(.L_x_108) ;  /* 0x000000000020c947 */ /* 0x000fea0003800000 */
[----:B------:R-:W-:Y:S04]  /*6940*/  ISETP.NE.U32.AND P3, PT, R82, RZ, PT ;  /* 0x000000ff5200720c */ /* 0x000fe80003f65070 */
[----:B------:R-:W-:Y:S11]  /*6950*/  ISETP.NE.AND.EX P3, PT, R83, RZ, PT, P3 ;  /* 0x000000ff5300720c */ /* 0x000ff60003f65330 */
[----:B------:R-:W-:Y:S02]  /*6960*/  @!UPT UIADD3 URZ, UPT, UPT, URZ, URZ, URZ ;  /* 0x000000fffffff290 */ /* 0x000fe4000fffe0ff */
[----:B------:R-:W1:Y:S01]  /*6970*/  @P3 LDC.64 R2, c[0x0][0x8a8] ;  /* 0x00022a00ff023b82 */ /* 0x000e620000000a00 */
[----:B------:R-:W-:Y:S04]  /*6980*/  @P3 IMAD R0, R92, UR56, RZ ;  /* 0x000000385c003c24 */ /* 0x000fe8000f8e02ff */
[----:B-1----:R-:W-:Y:S05]  /*6990*/  @P3 IMAD.WIDE R2, R0, 0x4, R2 ;  /* 0x0000000400023825 */ /* 0x002fea00078e0202 */
[----:B-----5:R1:W5:Y:S02]  /*69a0*/  @P3 LDG.E R47, desc[UR48][R2.64] ;  /* 0x00000030022f3981 */ /* 0x020364000c1e1900 */
[----:B-1----:R-:W2:Y:S02]  /*69b0*/  @!P3 LDC R47, c[0x0][0x8a0] ;  /* 0x00022800ff2fbb82 */ /* 0x002ea40000000800 */
.L_x_108:
[----:B-----5:R-:W-:Y:S01]  /*69c0*/  FSETP.NEU.AND P4, PT, R49, RZ, PT ;  /* 0x000000ff3100720b */ /* 0x020fe20003f8d000 */
[----:B------:R-:W-:Y:S01]  /*69d0*/  IMAD.SHL.U32 R119, R17, 0x40, RZ ;  /* 0x0000004011777824 */ /* 0x000fe200078e00ff */
[----:B------:R-:W-:Y:S01]  /*69e0*/  SEL R5, RZ, 0xffffffff, P2 ;  /* 0xffffffffff057807 */ /* 0x000fe20001000000 */
[----:B------:R-:W-:Y:S01]  /*69f0*/  BSSY B1, `(.L_x_109) ;  /* 0x0000047000017945 */ /* 0x000fe20003800000 */
[----:B------:R-:W-:Y:S01]  /*6a00*/  LOP3.LUT P3, RZ, R102, 0xff, RZ, 0xc0, !PT ;  /* 0x000000ff66ff7812 */ /* 0x000fe2000786c0ff */
[----:B------:R-:W-:Y:S01]  /*6a10*/  IMAD.HI.U32 R117, R119, R99, RZ ;  /* 0x0000006377757227 */ /* 0x000fe200078e00ff */
[----:B------:R-:W-:Y:S02]  /*6a20*/  @P1 SEL R0, RZ, 0xffffffff, P4 ;  /* 0xffffffffff001807 */ /* 0x000fe40002000000 */
[----:B------:R-:W-:Y:S01]  /*6a30*/  LEA R120, R45, UR51, 0x3 ;  /* 0x000000332d787c11 */ /* 0x000fe2000f8e18ff */
[----:B------:R-:W-:Y:S01]  /*6a40*/  IMAD.MOV.U32 R121, RZ, RZ, 0x1 ;  /* 0x00000001ff797424 */ /* 0x000fe200078e00ff */
[----:B------:R-:W-:Y:S01]  /*6a50*/  @P0 SEL R0, R5, R0, !P3 ;  /* 0x0000000005000207 */ /* 0x000fe20005800000 */
[----:B------:R-:W-:Y:S01]  /*6a60*/  IMAD.IADD R48, R46, 0x1, R16 ;  /* 0x000000012e307824 */ /* 0x000fe200078e0210 */
[----:B------:R-:W-:Y:S02]  /*6a70*/  ISETP.NE.AND P2, PT, R98, 0x1, PT ;  /* 0x000000016200780c */ /* 0x000fe40003f45270 */
[----:B------:R-:W-:Y:S02]  /*6a80*/  CS2R R90, SRZ ;  /* 0x00000000005a7805 */ /* 0x000fe4000001ff00 */
[----:B------:R-:W-:Y:S02]  /*6a90*/  @P1 LOP3.LUT R0, R0, 0x1, RZ, 0xc0, !PT ;  /* 0x0000000100001812 */ /* 0x000fe400078ec0ff */
[----:B------:R-:W-:Y:S02]  /*6aa0*/  CS2R R88, SRZ ;  /* 0x0000000000587805 */ /* 0x000fe4000001ff00 */
[----:B------:R-:W-:Y:S02]  /*6ab0*/  SHF.R.U32.HI R117, RZ, R96, R117 ;  /* 0x00000060ff757219 */ /* 0x000fe40000011675 */
[----:B------:R-:W-:Y:S02]  /*6ac0*/  CS2R R86, SRZ ;  /* 0x0000000000567805 */ /* 0x000fe4000001ff00 */
[----:B------:R-:W-:Y:S02]  /*6ad0*/  ISETP.NE.U32.OR P6, PT, R0, 0x1, !P1 ;  /* 0x000000010000780c */ /* 0x000fe40004fc5470 */
[----:B------:R-:W-:Y:S02]  /*6ae0*/  CS2R R84, SRZ ;  /* 0x0000000000547805 */ /* 0x000fe4000001ff00 */
[----:B------:R-:W-:Y:S02]  /*6af0*/  LEA R0, R107, UR51, 0x3 ;  /* 0x000000336b007c11 */ /* 0x000fe4000f8e18ff */
[----:B------:R-:W-:Y:S02]  /*6b00*/  SEL R117, R119, R117, !P2 ;  /* 0x0000007577757207 */ /* 0x000fe40005000000 */
[----:B------:R-:W-:Y:S02]  /*6b10*/  PLOP3.LUT P2, PT, PT, PT, UP1, 0x80, 0x8 ;  /* 0x000000000008781c */ /* 0x000fe40003f4f018 */
[----:B------:R-:W-:Y:S01]  /*6b20*/  SEL R4, RZ, 0xffffffff, P4 ;  /* 0xffffffffff047807 */ /* 0x000fe20002000000 */
[----:B------:R-:W-:Y:S01]  /*6b30*/  IMAD.HI.U32 R118, R117, UR46, RZ ;  /* 0x0000002e75767c27 */ /* 0x000fe2000f8e00ff */
[----:B------:R-:W-:Y:S02]  /*6b40*/  ISETP.NE.AND P4, PT, R97, 0x1, PT ;  /* 0x000000016100780c */ /* 0x000fe40003f85270 */
[----:B------:R-:W-:Y:S01]  /*6b50*/  P2R R2, PR, RZ, 0x40 ;  /* 0x00000040ff027803 */ /* 0x000fe20000000000 */
[----:B------:R-:W-:Y:S01]  /*6b60*/  IMAD.MOV R6, RZ, RZ, -R117 ;  /* 0x000000ffff067224 */ /* 0x000fe200078e0a75 */
[----:B------:R-:W-:Y:S02]  /*6b70*/  @P6 SHF.L.U32 R3, R106, 0x1f, RZ ;  /* 0x0000001f6a036819 */ /* 0x000fe400000006ff */
[----:B------:R-:W-:Y:S01]  /*6b80*/  SHF.R.U32.HI R118, RZ, UR47, R118 ;  /* 0x0000002fff767c19 */ /* 0x000fe20008011676 */
[----:B------:R-:W-:Y:S01]  /*6b90*/  IMAD R119, R98, R6, R119 ;  /* 0x0000000662777224 */ /* 0x000fe200078e0277 */
[----:B------:R1:W3:Y:S01]  /*6ba0*/  @P6 SYNCS.PHASECHK.TRANS64.TRYWAIT P1, [R0+URZ+0x220], R3 ;  /* 0x00022003000065a7 */ /* 0x0002e200080211ff */
[----:B------:R-:W-:Y:S02]  /*6bb0*/  @P2 SEL R4, R5, R4, !P3 ;  /* 0x0000000405042207 */ /* 0x000fe40005800000 */
[----:B------:R-:W-:Y:S02]  /*6bc0*/  SEL R118, R117, R118, !P4 ;  /* 0x0000007675767207 */ /* 0x000fe40006000000 */
[----:B------:R-:W-:Y:S03]  /*6bd0*/  LOP3.LUT R4, R4, 0x1, RZ, 0xc0, !PT ;  /* 0x0000000104047812 */ /* 0x000fe600078ec0ff */
[----:B------:R-:W-:Y:S01]  /*6be0*/  IMAD.MOV R5, RZ, RZ, -R118 ;  /* 0x000000ffff057224 */ /* 0x000fe200078e0a76 */
[----:B------:R-:W-:Y:S03]  /*6bf0*/  ISETP.NE.U32.AND P5, PT, R4, 0x1, PT ;  /* 0x000000010400780c */ /* 0x000fe60003fa5070 */
[----:B------:R-:W-:Y:S01]  /*6c00*/  IMAD R117, R97, R5, R117 ;  /* 0x0000000561757224 */ /* 0x000fe200078e0275 */
[----:B------:R-:W-:Y:S02]  /*6c10*/  P2R R122, PR, RZ, 0x20 ;  /* 0x00000020ff7a7803 */ /* 0x000fe40000000000 */
[----:B-1----:R-:W-:Y:S04]  /*6c20*/  SHF.L.U32 R3, R109, 0x1f, RZ ;  /* 0x0000001f6d037819 */ /* 0x002fe800000006ff */
[----:B------:R1:W4:Y:S01]  /*6c30*/  SYNCS.PHASECHK.TRANS64.TRYWAIT P0, [R120+URZ+0x260], R3 ;  /* 0x00026003780075a7 */ /* 0x00032200080011ff */
[----:B---3--:R-:W-:Y:S01]  /*6c40*/  @P6 SEL R121, RZ, 0x1, !P1 ;  /* 0x00000001ff796807 */ /* 0x008fe20004800000 */
[----:B-1----:R-:W-:Y:S06]  /*6c50*/  @!P6 BRA `(.L_x_110) ;  /* 0x000000000080e947 */ /* 0x002fec0003800000 */
[----:B------:R-:W-:Y:S01]  /*6c60*/  @P5 IMAD R7, R107, 0x1000, R110 ;  /* 0x000010006b075824 */ /* 0x000fe200078e026e */
[----:B------:R-:W1:Y:S01]  /*6c70*/  S2R R4, SR_CgaCtaId ;  /* 0x0000000000047919 */ /* 0x000e620000008800 */
[----:B------:R-:W-:Y:S01]  /*6c80*/  ISETP.NE.AND P1, PT, R121, RZ, PT ;  /* 0x000000ff7900720c */ /* 0x000fe20003f25270 */
[----:B------:R-:W-:Y:S01]  /*6c90*/  BSSY B0, `(.L_x_111) ;  /* 0x000000b000007945 */ /* 0x000fe20003800000 */
[----:B------:R-:W-:Y:S01]  /*6ca0*/  @P5 VIADD R6, R7, UR51 ;  /* 0x0000003307065c36 */ /* 0x000fe20008000000 */
[----:B------:R-:W-:Y:S02]  /*6cb0*/  CS2R R86, SRZ ;  /* 0x0000000000567805 */ /* 0x000fe4000001ff00 */
[----:B------:R-:W-:Y:S02]  /*6cc0*/  CS2R R84, SRZ ;  /* 0x0000000000547805 */ /* 0x000fe4000001ff00 */
[----:B------:R-:W-:Y:S01]  /*6cd0*/  CS2R R90, SRZ ;  /* 0x00000000005a7805 */ /* 0x000fe2000001ff00 */
[----:B------:R-:W-:Y:S01]  /*6ce0*/  @P5 IMAD R6, R111, -0x10, R6 ;  /* 0xfffffff06f065824 */ /* 0x000fe200078e0206 */
[----:B------:R-:W-:Y:S04]  /*6cf0*/  CS2R R88, SRZ ;  /* 0x0000000000587805 */ /* 0x000fe8000001ff00 */
[----:B------:R-:W-:Y:S05]  /*6d00*/  @P1 BRA `(.L_x_112) ;  /* 0x00000000000c1947 */ /* 0x000fea0003800000 */
[----:B------:R-:W-:Y:S04]  /*6d10*/  SHF.L.U32 R5, R106, 0x1f, RZ ;  /* 0x0000001f6a057819 */ /* 0x000fe800000006ff */
[----:B------:R-:W3:Y:S02]  /*6d20*/  SYNCS.PHASECHK.TRANS64.TRYWAIT P1, [R0+URZ+0x220], R5 ;  /* 0x00022005000075a7 */ /* 0x000ee400080211ff */
[----:B---3--:R-:W-:Y:S05]  /*6d30*/  @!P1 BRA `(.L_x_113) ;  /* 0x0000002c00689947 */ /* 0x008fea0003800000 */
.L_x_112:
[----:B------:R-:W-:Y:S05]  /*6d40*/  BSYNC B0 ;  /* 0x0000000000007941 */ /* 0x000fea0003800000 */
.L_x_111:
[----:B------:R-:W-:Y:S01]  /*6d50*/  ISETP.NE.AND P1, PT, R122, RZ, PT ;  /* 0x000000ff7a00720c */ /* 0x000fe20003f25270 */
[----:B---3--:R-:W-:Y:S02]  /*6d60*/  VIADD R0, R0, 0x230 ;  /* 0x0000023000007836 */ /* 0x008fe40000000000 */
[----:B------:R-:W-:Y:S03]  /*6d70*/  VIADD R107, R107, 0x1 ;  /* 0x000000016b6b7836 */ /* 0x000fe60000000000 */
[----:B-1----:R-:W-:Y:S07]  /*6d80*/  PRMT R0, R4, 0x654, R0 ;  /* 0x0000065404007816 */ /* 0x002fee0000000000 */
[----:B------:R1:W3:Y:S04]  /*6d90*/  @P1 LDS.128 R84, [R7+UR51+0x400] ;  /* 0x0004003307541984 */ /* 0x0002e80008000c00 */
[----:B------:R1:W1:Y:S01]  /*6da0*/  @P1 LDS.128 R88, [R6+0x410] ;  /* 0x0004100006581984 */ /* 0x0002620000000c00 */
[C---:B------:R-:W-:Y:S01]  /*6db0*/  ISETP.NE.AND P1, PT, R107.reuse, 0x2, PT ;  /* 0x000000026b00780c */ /* 0x040fe20003f25270 */
[----:B------:R-:W-:Y:S01]  /*6dc0*/  @!PT LDS RZ, [RZ] ;  /* 0x00000000fffff984 */ /* 0x000fe20000000800 */
[----:B------:R-:W-:Y:S01]  /*6dd0*/  @!PT LDS RZ, [RZ] ;  /* 0x00000000fffff984 */ /* 0x000fe20000000800 */
[----:B------:R-:W-:Y:S01]  /*6de0*/  @!PT LDS RZ, [RZ] ;  /* 0x00000000fffff984 */ /* 0x000fe20000000800 */
[----:B------:R-:W-:Y:S01]  /*6df0*/  @!PT LDS RZ, [RZ] ;  /* 0x00000000fffff984 */ /* 0x000fe20000000800 */
[----:B------:R5:W-:Y:S06]  /*6e00*/  MEMBAR.ALL.CTA ;  /* 0x0000000000007992 */ /* 0x000bec0000008000 */
[----:B-----5:R-:W5:Y:S01]  /*6e10*/  FENCE.VIEW.ASYNC.S ;  /* 0x00000000000073c6 */ /* 0x020f620000000000 */
[----:B------:R-:W-:Y:S01]  /*6e20*/  SEL R107, R107, RZ, P1 ;  /* 0x000000ff6b6b7207 */ /* 0x000fe20000800000 */
[----:B-----5:R5:W-:Y:S02]  /*6e30*/  SYNCS.ARRIVE.TRANS64.RED.A1T0 RZ, [R0+URZ], RZ ;  /* 0x000000ff00ff79a7 */ /* 0x020be400081004ff */
[----:B-----5:R-:W-:Y:S04]  /*6e40*/  SEL R0, RZ, 0x1, P1 ;  /* 0x00000001ff007807 */ /* 0x020fe80000800000 */
[----:B---3--:R-:W-:Y:S02]  /*6e50*/  LOP3.LUT R106, R106, R0, RZ, 0x3c, !PT ;  /* 0x000000006a6a7212 */ /* 0x008fe400078e3cff */
.L_x_110:
[----:B------:R-:W-:Y:S05]  /*6e60*/  BSYNC B1 ;  /* 0x0000000000017941 */ /* 0x000fea0003800000 */
.L_x_109:
[----:B------:R-:W-:Y:S04]  /*6e70*/  SHF.R.U32.HI R0, RZ, 0x15, R48 ;  /* 0x00000015ff007819 */ /* 0x000fe80000011630 */
[----:B------:R-:W-:Y:S01]  /*6e80*/  LOP3.LUT P1, RZ, R0, 0x3, R113, 0x48, !PT ;  /* 0x0000000300ff7812 */ /* 0x000fe20007824871 */
[----:B------:R-:W-:Y:S01]  /*6e90*/  @!UPT UIADD3 URZ, UPT, UPT, URZ, URZ, URZ ;  /* 0x000000fffffff290 */ /* 0x000fe2000fffe0ff */
[----:B----4-:R-:W-:Y:S11]  /*6ea0*/  @P0 BRA `(.L_x_114) ;  /* 0x0000000000080947 */ /* 0x010ff60003800000 */
[----:B------:R-:W3:Y:S02]  /*6eb0*/  SYNCS.PHASECHK.TRANS64.TRYWAIT P0, [R120+URZ+0x260], R3 ;  /* 0x00026003780075a7 */ /* 0x000ee400080011ff */
[----:B---3--:R-:W-:Y:S05]  /*6ec0*/  @!P0 BRA `(.L_x_115) ;  /* 0x0000002c00188947 */ /* 0x008fea0003800000 */
.L_x_114:
[----:B------:R-:W-:Y:S04]  /*6ed0*/  BSSY.RECONVERGENT B6, `(.L_x_116) ;  /* 0x0000012000067945 */ /* 0x000fe80003800200 */
[----:B------:R-:W-:Y:S05]  /*6ee0*/  @!P1 BRA `(.L_x_117) ;  /* 0x0000000000409947 */ /* 0x000fea0003800000 */
[----:B------:R-:W4:Y:S01]  /*6ef0*/  LDCU.64 UR8, c[0x4][0x70] ;  /* 0x01000e00ff0877ac */ /* 0x000f220008000a00 */
[----:B------:R-:W-:Y:S01]  /*6f00*/  MOV R15, 0x0 ;  /* 0x00000000000f7802 */ /* 0x000fe20000000f00 */
[----:B------:R-:W-:Y:S02]  /*6f10*/  HFMA2 R12, -RZ, RZ, 0, 5.9604644775390625e-08 ;  /* 0x00000001ff0c7431 */ /* 0x000fe400000001ff */
[----:B------:R-:W-:Y:S02]  /*6f20*/  IMAD.MOV.U32 R8, RZ, RZ, 0x192 ;  /* 0x00000192ff087424 */ /* 0x000fe400078e00ff */
[----:B------:R-:W-:Y:S01]  /*6f30*/  IMAD.MOV.U32 R13, RZ, RZ, RZ ;  /* 0x000000ffff0d7224 */ /* 0x000fe200078e00ff */
[----:B------:R-:W1:Y:S01]  /*6f40*/  LDCU.64 UR6, c[0x4][0x78] ;  /* 0x01000f00ff0677ac */ /* 0x000e620008000a00 */
[----:B------:R-:W2:Y:S01]  /*6f50*/  LDC.64 R14, c[0x4][R15] ;  /* 0x010000000f0e7b82 */ /* 0x000ea20000000a00 */
[----:B------:R-:W5:Y:S01]  /*6f60*/  LDCU.64 UR4, c[0x4][0x10] ;  /* 0x01000200ff0477ac */ /* 0x000f620008000a00 */
[----:B----4-:R-:W-:Y:S01]  /*6f70*/  MOV R5, UR9 ;  /* 0x0000000900057c02 */ /* 0x010fe20008000f00 */
[----:B------:R-:W-:Y:S01]  /*6f80*/  IMAD.U32 R4, RZ, RZ, UR8 ;  /* 0x00000008ff047e24 */ /* 0x000fe2000f8e00ff */
[----:B-1----:R-:W-:Y:S01]  /*6f90*/  MOV R7, UR7 ;  /* 0x0000000700077c02 */ /* 0x002fe20008000f00 */
[----:B------:R-:W-:Y:S01]  /*6fa0*/  IMAD.U32 R6, RZ, RZ, UR6 ;  /* 0x00000006ff067e24 */ /* 0x000fe2000f8e00ff */
[----:B-----5:R-:W-:Y:S01]  /*6fb0*/  MOV R11, UR5 ;  /* 0x00000005000b7c02 */ /* 0x020fe20008000f00 */
[----:B------:R-:W-:Y:S02]  /*6fc0*/  IMAD.U32 R10, RZ, RZ, UR4 ;  /* 0x00000004ff0a7e24 */ /* 0x000fe4000f8e00ff */
[----:B------:R-:W-:Y:S07]  /*6fd0*/  LEPC R20, `(.L_x_117) ;  /* 0x000000001014794e */ /* 0x000fee0000000000 */
[----:B--23--:R-:W-:Y:S05]  /*6fe0*/  CALL.ABS.NOINC R14 ;  /* 0x000000000e007343 */ /* 0x00cfea0003c00000 */
.L_x_117:
[----:B------:R-:W-:Y:S05]  /*6ff0*/  BSYNC.RECONVERGENT B6 ;  /* 0x0000000000067941 */ /* 0x000fea0003800200 */
.L_x_116:
[-C--:B------:R-:W-:Y:S01]  /*7000*/  F2FP.F16.E4M3.UNPACK_B R0, R84.reuse ;  /* 0x00000054ff00723e */ /* 0x080fe200020006ff */
[----:B------:R-:W-:Y:S05]  /*7010*/  WARPSYNC.ALL ;  /* 0x0000000000007948 */ /* 0x000fea0003800000 */
[----:B------:R-:W-:Y:S01]  /*7020*/  R2UR UR4, R48 ;  /* 0x00000000300472ca */ /* 0x000fe200000e0000 */
[--C-:B------:R-:W-:Y:S01]  /*7030*/  HADD2.F32 R50, -RZ, R0.reuse.H0_H0 ;  /* 0x20000000ff327230 */ /* 0x100fe20000004100 */
[----:B------:R-:W-:Y:S01]  /*7040*/  ISETP.NE.AND P6, PT, R2, RZ, PT ;  /* 0x000000ff0200720c */ /* 0x000fe20003fc5270 */
[----:B------:R-:W-:Y:S01]  /*7050*/  HADD2.F32 R51, -RZ, R0.H1_H1 ;  /* 0x30000000ff337230 */ /* 0x000fe20000004100 */
[-C--:B------:R-:W-:Y:S01]  /*7060*/  F2FP.F16.E4M3.UNPACK_B R0, R85.reuse.H1 ;  /* 0x00000055ff00723e */ /* 0x080fe200030006ff */
[----:B------:R-:W-:Y:S01]  /*7070*/  BSSY.RECONVERGENT B0, `(.L_x_118) ;  /* 0x000009b000007945 */ /* 0x000fe20003800200 */
[----:B------:R-:W-:Y:S02]  /*7080*/  F2FP.F16.E4M3.UNPACK_B R2, R85 ;  /* 0x00000055ff02723e */ /* 0x000fe400020006ff */
[----:B---3--:R-:W-:Y:S01]  /*7090*/  F2FP.F16.E4M3.UNPACK_B R3, R84.H1 ;  /* 0x00000054ff03723e */ /* 0x008fe200030006ff */
[--C-:B------:R-:W-:Y:S01]  /*70a0*/  HADD2.F32 R56, -RZ, R0.reuse.H0_H0 ;  /* 0x20000000ff387230 */ /* 0x100fe20000004100 */
[----:B------:R-:W-:Y:S01]  /*70b0*/  ISETP.NE.AND P0, PT, R112, RZ, PT ;  /* 0x000000ff7000720c */ /* 0x000fe20003f05270 */
[----:B------:R-:W-:Y:S01]  /*70c0*/  HADD2.F32 R57, -RZ, R0.H1_H1 ;  /* 0x30000000ff397230 */ /* 0x000fe20000004100 */
[----:B------:R-:W-:Y:S01]  /*70d0*/  F2FP.F16.E4M3.UNPACK_B R0, R86 ;  /* 0x00000056ff00723e */ /* 0x000fe200020006ff */
[----:B-1----:R-:W-:Y:S01]  /*70e0*/  LDTM.16dp32bit_t0_t15.x32 R4, tmem[UR4] ;  /* 0x00000004000479ee */ /* 0x002fe20008a80000 */
[----:B------:R-:W2:Y:S01]  /*70f0*/  LDTM.16dp32bit_t16_t31.x32 R4, tmem[UR4+0x20] ;  /* 0x00002004000479ee */ /* 0x000ea20008aa0000 */
[--C-:B------:R-:W-:Y:S02]  /*7100*/  HADD2.F32 R54, -RZ, R2.reuse.H0_H0 ;  /* 0x20000002ff367230 */ /* 0x100fe40000004100 */
[----:B------:R-:W-:Y:S01]  /*7110*/  HADD2.F32 R55, -RZ, R2.H1_H1 ;  /* 0x30000002ff377230 */ /* 0x000fe20000004100 */
[-C--:B------:R-:W-:Y:S01]  /*7120*/  F2FP.F16.E4M3.UNPACK_B R2, R87.reuse ;  /* 0x00000057ff02723e */ /* 0x080fe200020006ff */
[--C-:B------:R-:W-:Y:S02]  /*7130*/  HADD2.F32 R58, -RZ, R0.reuse.H0_H0 ;  /* 0x20000000ff3a7230 */ /* 0x100fe40000004100 */
[----:B------:R-:W-:Y:S01]  /*7140*/  HADD2.F32 R59, -RZ, R0.H1_H1 ;  /* 0x30000000ff3b7230 */ /* 0x000fe20000004100 */
[----:B------:R-:W-:Y:S01]  /*7150*/  F2FP.F16.E4M3.UNPACK_B R0, R87.H1 ;  /* 0x00000057ff00723e */ /* 0x000fe200030006ff */
[--C-:B------:R-:W-:Y:S02]  /*7160*/  HADD2.F32 R62, -RZ, R2.reuse.H0_H0 ;  /* 0x20000002ff3e7230 */ /* 0x100fe40000004100 */
[----:B------:R-:W-:Y:S01]  /*7170*/  HADD2.F32 R63, -RZ, R2.H1_H1 ;  /* 0x30000002ff3f7230 */ /* 0x000fe20000004100 */
[----:B------:R-:W-:Y:S01]  /*7180*/  F2FP.F16.E4M3.UNPACK_B R2, R88 ;  /* 0x00000058ff02723e */ /* 0x000fe200020006ff */
[--C-:B------:R-:W-:Y:S02]  /*7190*/  HADD2.F32 R64, -RZ, R0.reuse.H0_H0 ;  /* 0x20000000ff407230 */ /* 0x100fe40000004100 */
[----:B------:R-:W-:Y:S01]  /*71a0*/  HADD2.F32 R65, -RZ, R0.H1_H1 ;  /* 0x30000000ff417230 */ /* 0x000fe20000004100 */
[----:B------:R-:W-:Y:S01]  /*71b0*/  F2FP.F16.E4M3.UNPACK_B R0, R89 ;  /* 0x00000059ff00723e */ /* 0x000fe200020006ff */
[--C-:B------:R-:W-:Y:S02]  /*71c0*/  HADD2.F32 R52, -RZ, R3.reuse.H0_H0 ;  /* 0x20000003ff347230 */ /* 0x100fe40000004100 */
[----:B------:R-:W-:Y:S01]  /*71d0*/  HADD2.F32 R53, -RZ, R3.H1_H1 ;  /* 0x30000003ff357230 */ /* 0x000fe20000004100 */
[----:B------:R-:W-:Y:S01]  /*71e0*/  F2FP.F16.E4M3.UNPACK_B R3, R86.H1 ;  /* 0x00000056ff03723e */ /* 0x000fe200030006ff */
[--C-:B------:R-:W-:Y:S02]  /*71f0*/  HADD2.F32 R70, -RZ, R0.reuse.H0_H0 ;  /* 0x20000000ff467230 */ /* 0x100fe40000004100 */
[----:B------:R-:W-:Y:S01]  /*7200*/  HADD2.F32 R71, -RZ, R0.H1_H1 ;  /* 0x30000000ff477230 */ /* 0x000fe20000004100 */
[----:B------:R-:W-:Y:S01]  /*7210*/  F2FP.F16.E4M3.UNPACK_B R0, R90 ;  /* 0x0000005aff00723e */ /* 0x000fe200020006ff */
[--C-:B------:R-:W-:Y:S02]  /*7220*/  HADD2.F32 R66, -RZ, R2.reuse.H0_H0 ;  /* 0x20000002ff427230 */ /* 0x100fe40000004100 */
[C---:B--2---:R-:W-:Y:S01]  /*7230*/  FMUL R7, R47.reuse, R7 ;  /* 0x000000072f077220 */ /* 0x044fe20000400000 */
[----:B------:R-:W-:Y:S01]  /*7240*/  HADD2.F32 R67, -RZ, R2.H1_H1 ;  /* 0x30000002ff437230 */ /* 0x000fe20000004100 */
[----:B------:R-:W-:Y:S01]  /*7250*/  F2FP.F16.E4M3.UNPACK_B R2, R89.H1 ;  /* 0x00000059ff02723e */ /* 0x000fe200030006ff */
[--C-:B------:R-:W-:Y:S02]  /*7260*/  HADD2.F32 R60, -RZ, R3.reuse.H0_H0 ;  /* 0x20000003ff3c7230 */ /* 0x100fe40000004100 */
[C---:B------:R-:W-:Y:S01]  /*7270*/  FMUL R11, R47.reuse, R11 ;  /* 0x0000000b2f0b7220 */ /* 0x040fe20000400000 */
        /* <DEDUP_REMOVED lines=9> */
[----:B------:R-:W-:Y:S01]  /*7310*/  F2FP.F16.E4M3.UNPACK_B R2, R91 ;  /* 0x0000005bff02723e */ /* 0x000fe200020006ff */
[--C-:B------:R-:W-:Y:S02]  /*7320*/  HADD2.F32 R68, -RZ, R3.reuse.H0_H0 ;  /* 0x20000003ff447230 */ /* 0x100fe40000004100 */
[C---:B------:R-:W-:Y:S01]  /*7330*/  FMUL R23, R47.reuse, R23 ;  /* 0x000000172f177220 */ /* 0x040fe20000400000 */
[----:B------:R-:W-:Y:S01]  /*7340*/  HADD2.F32 R69, -RZ, R3.H1_H1 ;  /* 0x30000003ff457230 */ /* 0x000fe20000004100 */
[----:B------:R-:W-:Y:S01]  /*7350*/  F2FP.F16.E4M3.UNPACK_B R3, R90.H1 ;  /* 0x0000005aff03723e */ /* 0x000fe200030006ff */
[--C-:B------:R-:W-:Y:S02]  /*7360*/  HADD2.F32 R80, -RZ, R0.reuse.H0_H0 ;  /* 0x20000000ff507230 */ /* 0x100fe40000004100 */
[C---:B------:R-:W-:Y:S01]  /*7370*/  FMUL R27, R47.reuse, R27 ;  /* 0x0000001b2f1b7220 */ /* 0x040fe20000400000 */
[----:B------:R-:W-:Y:S02]  /*7380*/  HADD2.F32 R81, -RZ, R0.H1_H1 ;  /* 0x30000000ff517230 */ /* 0x000fe40000004100 */
[C---:B------:R-:W-:Y:S01]  /*7390*/  FMUL R0, R47.reuse, R4 ;  /* 0x000000042f007220 */ /* 0x040fe20000400000 */
[--C-:B------:R-:W-:Y:S02]  /*73a0*/  HADD2.F32 R78, -RZ, R2.reuse.H0_H0 ;  /* 0x20000002ff4e7230 */ /* 0x100fe40000004100 */
[----:B------:R-:W-:Y:S01]  /*73b0*/  FMUL R4, R47, R8 ;  /* 0x000000082f047220 */ /* 0x000fe20000400000 */
[----:B------:R-:W-:Y:S02]  /*73c0*/  HADD2.F32 R79, -RZ, R2.H1_H1 ;  /* 0x30000002ff4f7230 */ /* 0x000fe40000004100 */
[----:B------:R-:W-:Y:S01]  /*73d0*/  FFMA R0, R49, R50, R0 ;  /* 0x0000003231007223 */ /* 0x000fe20000000000 */
[--C-:B------:R-:W-:Y:S02]  /*73e0*/  HADD2.F32 R77, -RZ, R3.reuse.H1_H1 ;  /* 0x30000003ff4d7230 */ /* 0x100fe40000004100 */
[C---:B------:R-:W-:Y:S01]  /*73f0*/  FMUL R2, R47.reuse, R5 ;  /* 0x000000052f027220 */ /* 0x040fe20000400000 */
[----:B------:R-:W-:Y:S02]  /*7400*/  HADD2.F32 R76, -RZ, R3.H0_H0 ;  /* 0x20000003ff4c7230 */ /* 0x000fe40000004100 */
[C---:B------:R-:W-:Y:S01]  /*7410*/  FMUL R3, R47.reuse, R6 ;  /* 0x000000062f037220 */ /* 0x040fe20000400000 */
[----:B------:R-:W-:Y:S01]  /*7420*/  FMUL R5, R47, R9 ;  /* 0x000000092f057220 */ /* 0x000fe20000400000 */
[----:B------:R-:W-:Y:S01]  /*7430*/  FFMA R2, R49, R51, R2 ;  /* 0x0000003331027223 */ /* 0x000fe20000000002 */
[----:B------:R-:W-:Y:S01]  /*7440*/  FMUL R8, R47, R12 ;  /* 0x0000000c2f087220 */ /* 0x000fe20000400000 */
[C---:B------:R-:W-:Y:S01]  /*7450*/  FFMA R3, R49.reuse, R52, R3 ;  /* 0x0000003431037223 */ /* 0x040fe20000000003 */
[C---:B------:R-:W-:Y:S01]  /*7460*/  FFMA R7, R49.reuse, R53, R7 ;  /* 0x0000003531077223 */ /* 0x040fe20000000007 */
[C---:B------:R-:W-:Y:S01]  /*7470*/  FFMA R4, R49.reuse, R54, R4 ;  /* 0x0000003631047223 */ /* 0x040fe20000000004 */
[----:B------:R-:W-:Y:S01]  /*7480*/  FFMA R5, R49, R55, R5 ;  /* 0x0000003731057223 */ /* 0x000fe20000000005 */
[C---:B------:R-:W-:Y:S01]  /*7490*/  FMUL R9, R47.reuse, R13 ;  /* 0x0000000d2f097220 */ /* 0x040fe20000400000 */
[----:B------:R-:W-:Y:S01]  /*74a0*/  FMUL R12, R47, R16 ;  /* 0x000000102f0c7220 */ /* 0x000fe20000400000 */
[----:B------:R-:W-:Y:S01]  /*74b0*/  F2FP.SATFINITE.E4M3.F32.PACK_AB_MERGE_C R3, R7, R3, RZ ;  /* 0x000000030703723e */ /* 0x000fe200048070ff */
[C---:B------:R-:W-:Y:S01]  /*74c0*/  FMUL R13, R47.reuse, R17 ;  /* 0x000000112f0d7220 */ /* 0x040fe20000400000 */
[C---:B------:R-:W-:Y:S01]  /*74d0*/  FMUL R16, R47.reuse, R20 ;  /* 0x000000142f107220 */ /* 0x040fe20000400000 */
[C---:B------:R-:W-:Y:S01]  /*74e0*/  FMUL R17, R47.reuse, R21 ;  /* 0x000000152f117220 */ /* 0x040fe20000400000 */
[----:B------:R-:W-:Y:S01]  /*74f0*/  F2FP.SATFINITE.E4M3.F32.PACK_AB_MERGE_C R52, R2, R0, R3 ;  /* 0x000000000234723e */ /* 0x000fe20004807003 */
[C---:B------:R-:W-:Y:S01]  /*7500*/  FMUL R20, R47.reuse, R24 ;  /* 0x000000182f147220 */ /* 0x040fe20000400000 */
[----:B------:R-:W-:Y:S01]  /*7510*/  SHF.L.U32 R0, R114, 0x4, RZ ;  /* 0x0000000472007819 */ /* 0x000fe200000006ff */
[C---:B------:R-:W-:Y:S01]  /*7520*/  FMUL R21, R47.reuse, R25 ;  /* 0x000000192f157220 */ /* 0x040fe20000400000 */
[C---:B------:R-:W-:Y:S01]  /*7530*/  FMUL R24, R47.reuse, R28 ;  /* 0x0000001c2f187220 */ /* 0x040fe20000400000 */
[C---:B------:R-:W-:Y:S01]  /*7540*/  FMUL R25, R47.reuse, R29 ;  /* 0x0000001d2f197220 */ /* 0x040fe20000400000 */
[C---:B------:R-:W-:Y:S01]  /*7550*/  FMUL R28, R47.reuse, R32 ;  /* 0x000000202f1c7220 */ /* 0x040fe20000400000 */
[----:B------:R-:W-:Y:S01]  /*7560*/  FMUL R29, R47, R33 ;  /* 0x000000212f1d7220 */ /* 0x000fe20000400000 */
[----:B------:R-:W-:Y:S01]  /*7570*/  LEA R2, R107, UR51, 0x3 ;  /* 0x000000336b027c11 */ /* 0x000fe2000f8e18ff */
[C---:B------:R-:W-:Y:S01]  /*7580*/  FMUL R6, R47.reuse, R10 ;  /* 0x0000000a2f067220 */ /* 0x040fe20000400000 */
[C---:B------:R-:W-:Y:S01]  /*7590*/  FMUL R10, R47.reuse, R14 ;  /* 0x0000000e2f0a7220 */ /* 0x040fe20000400000 */
[----:B------:R-:W-:Y:S01]  /*75a0*/  @P6 SHF.L.U32 R3, R106, 0x1f, RZ ;  /* 0x0000001f6a036819 */ /* 0x000fe200000006ff */
[----:B------:R-:W-:Y:S01]  /*75b0*/  FMUL R14, R47, R18 ;  /* 0x000000122f0e7220 */ /* 0x000fe20000400000 */
[C---:B------:R-:W-:Y:S01]  /*75c0*/  FFMA R6, R49.reuse, R56, R6 ;  /* 0x0000003831067223 */ /* 0x040fe20000000006 */
[C---:B------:R-:W-:Y:S01]  /*75d0*/  FFMA R11, R49.reuse, R57, R11 ;  /* 0x00000039310b7223 */ /* 0x040fe2000000000b */
[C---:B------:R-:W-:Y:S01]  /*75e0*/  FFMA R8, R49.reuse, R58, R8 ;  /* 0x0000003a31087223 */ /* 0x040fe20000000008 */
[C---:B------:R-:W-:Y:S01]  /*75f0*/  FFMA R9, R49.reuse, R59, R9 ;  /* 0x0000003b31097223 */ /* 0x040fe20000000009 */
[C---:B------:R-:W-:Y:S01]  /*7600*/  FFMA R10, R49.reuse, R60, R10 ;  /* 0x0000003c310a7223 */ /* 0x040fe2000000000a */
[----:B------:R-:W-:Y:S01]  /*7610*/  FFMA R15, R49, R61, R15 ;  /* 0x0000003d310f7223 */ /* 0x000fe2000000000f */
[----:B------:R-:W-:Y:S01]  /*7620*/  F2FP.SATFINITE.E4M3.F32.PACK_AB_MERGE_C R6, R11, R6, RZ ;  /* 0x000000060b06723e */ /* 0x000fe200048070ff */
[C---:B------:R-:W-:Y:S01]  /*7630*/  FFMA R12, R49.reuse, R62, R12 ;  /* 0x0000003e310c7223 */ /* 0x040fe2000000000c */
[C---:B------:R-:W-:Y:S01]  /*7640*/  FFMA R13, R49.reuse, R63, R13 ;  /* 0x0000003f310d7223 */ /* 0x040fe2000000000d */
[----:B------:R-:W-:Y:S01]  /*7650*/  FFMA R14, R49, R64, R14 ;  /* 0x00000040310e7223 */ /* 0x000fe2000000000e */
[----:B------:R-:W-:Y:S01]  /*7660*/  F2FP.SATFINITE.E4M3.F32.PACK_AB_MERGE_C R10, R15, R10, RZ ;  /* 0x0000000a0f0a723e */ /* 0x000fe200048070ff */
[----:B------:R-:W-:Y:S01]  /*7670*/  FMUL R18, R47, R22 ;  /* 0x000000162f127220 */ /* 0x000fe20000400000 */
[C---:B------:R-:W-:Y:S01]  /*7680*/  FFMA R19, R49.reuse, R65, R19 ;  /* 0x0000004131137223 */ /* 0x040fe20000000013 */
[C---:B------:R-:W-:Y:S01]  /*7690*/  FFMA R16, R49.reuse, R66, R16 ;  /* 0x0000004231107223 */ /* 0x040fe20000000010 */
[C---:B------:R-:W-:Y:S01]  /*76a0*/  FFMA R17, R49.reuse, R67, R17 ;  /* 0x0000004331117223 */ /* 0x040fe20000000011 */
[----:B------:R-:W-:Y:S01]  /*76b0*/  FFMA R18, R49, R68, R18 ;  /* 0x0000004431127223 */ /* 0x000fe20000000012 */
[----:B------:R-:W-:Y:S01]  /*76c0*/  FMUL R22, R47, R26 ;  /* 0x0000001a2f167220 */ /* 0x000fe20000400000 */
[C---:B------:R-:W-:Y:S01]  /*76d0*/  FFMA R23, R49.reuse, R69, R23 ;  /* 0x0000004531177223 */ /* 0x040fe20000000017 */
[C---:B------:R-:W-:Y:S01]  /*76e0*/  FFMA R20, R49.reuse, R70, R20 ;  /* 0x0000004631147223 */ /* 0x040fe20000000014 */
[C---:B------:R-:W-:Y:S01]  /*76f0*/  FFMA R21, R49.reuse, R71, R21 ;  /* 0x0000004731157223 */ /* 0x040fe20000000015 */
[----:B------:R-:W-:Y:S01]  /*7700*/  FFMA R22, R49, R72, R22 ;  /* 0x0000004831167223 */ /* 0x000fe20000000016 */
[----:B------:R-:W-:Y:S01]  /*7710*/  FMUL R26, R47, R30 ;  /* 0x0000001e2f1a7220 */ /* 0x000fe20000400000 */
[----:B------:R-:W-:Y:S01]  /*7720*/  FFMA R27, R49, R73, R27 ;  /* 0x00000049311b7223 */ /* 0x000fe2000000001b */
[----:B------:R-:W-:Y:S01]  /*7730*/  FMUL R31, R47, R31 ;  /* 0x0000001f2f1f7220 */ /* 0x000fe20000400000 */
[C---:B------:R-:W-:Y:S01]  /*7740*/  FFMA R24, R49.reuse, R74, R24 ;  /* 0x0000004a31187223 */ /* 0x040fe20000000018 */
[C---:B------:R-:W-:Y:S01]  /*7750*/  FFMA R25, R49.reuse, R75, R25 ;  /* 0x0000004b31197223 */ /* 0x040fe20000000019 */
[----:B------:R-:W-:Y:S01]  /*7760*/  FFMA R26, R49, R76, R26 ;  /* 0x0000004c311a7223 */ /* 0x000fe2000000001a */
[----:B------:R-:W-:Y:S01]  /*7770*/  FMUL R30, R47, R34 ;  /* 0x000000222f1e7220 */ /* 0x000fe20000400000 */
[----:B------:R-:W-:Y:S01]  /*7780*/  FFMA R31, R49, R77, R31 ;  /* 0x0000004d311f7223 */ /* 0x000fe2000000001f */
[----:B------:R-:W-:Y:S01]  /*7790*/  FMUL R35, R47, R35 ;  /* 0x000000232f237220 */ /* 0x000fe20000400000 */
[----:B------:R-:W-:Y:S01]  /*77a0*/  F2FP.SATFINITE.E4M3.F32.PACK_AB_MERGE_C R14, R19, R14, RZ ;  /* 0x0000000e130e723e */ /* 0x000fe200048070ff */
[C---:B------:R-:W-:Y:S01]  /*77b0*/  FFMA R28, R49.reuse, R78, R28 ;  /* 0x0000004e311c7223 */ /* 0x040fe2000000001c */
[C---:B------:R-:W-:Y:S01]  /*77c0*/  FFMA R29, R49.reuse, R79, R29 ;  /* 0x0000004f311d7223 */ /* 0x040fe2000000001d */
[----:B------:R-:W-:Y:S01]  /*77d0*/  FFMA R30, R49, R80, R30 ;  /* 0x00000050311e7223 */ /* 0x000fe2000000001e */
[----:B------:R-:W-:Y:S01]  /*77e0*/  F2FP.SATFINITE.E4M3.F32.PACK_AB_MERGE_C R18, R23, R18, RZ ;  /* 0x000000121712723e */ /* 0x000fe200048070ff */
[----:B------:R-:W-:Y:S01]  /*77f0*/  FFMA R35, R49, R81, R35 ;  /* 0x0000005131237223 */ /* 0x000fe20000000023 */
[----:B------:R-:W-:Y:S02]  /*7800*/  F2FP.SATFINITE.E4M3.F32.PACK_AB_MERGE_C R53, R5, R4, R6 ;  /* 0x000000040535723e */ /* 0x000fe40004807006 */
[----:B------:R-:W-:Y:S02]  /*7810*/  F2FP.SATFINITE.E4M3.F32.PACK_AB_MERGE_C R54, R9, R8, R10 ;  /* 0x000000080936723e */ /* 0x000fe4000480700a */
[----:B------:R-:W-:Y:S02]  /*7820*/  F2FP.SATFINITE.E4M3.F32.PACK_AB_MERGE_C R55, R13, R12, R14 ;  /* 0x0000000c0d37723e */ /* 0x000fe4000480700e */
[----:B------:R-:W-:Y:S02]  /*7830*/  F2FP.SATFINITE.E4M3.F32.PACK_AB_MERGE_C R16, R17, R16, R18 ;  /* 0x000000101110723e */ /* 0x000fe40004807012 */
[----:B------:R-:W-:Y:S01]  /*7840*/  F2FP.SATFINITE.E4M3.F32.PACK_AB_MERGE_C R17, R27, R22, RZ ;  /* 0x000000161b11723e */ /* 0x000fe200048070ff */
[----:B------:R1:W-:Y:S01]  /*7850*/  STS.128 [R110+UR51+0x2400], R52 ;  /* 0x002400346e007988 */ /* 0x0003e20008000c33 */
[----:B------:R-:W-:Y:S02]  /*7860*/  F2FP.SATFINITE.E4M3.F32.PACK_AB_MERGE_C R18, R31, R26, RZ ;  /* 0x0000001a1f12723e */ /* 0x000fe400048070ff */
[----:B------:R-:W-:Y:S02]  /*7870*/  F2FP.SATFINITE.E4M3.F32.PACK_AB_MERGE_C R19, R35, R30, RZ ;  /* 0x0000001e2313723e */ /* 0x000fe400048070ff */
[----:B------:R-:W-:Y:S02]  /*7880*/  IADD3 R77, PT, PT, R110, UR51, RZ ;  /* 0x000000336e4d7c10 */ /* 0x000fe4000fffe0ff */
[----:B------:R-:W-:Y:S02]  /*7890*/  F2FP.SATFINITE.E4M3.F32.PACK_AB_MERGE_C R17, R21, R20, R17 ;  /* 0x000000141511723e */ /* 0x000fe40004807011 */
[----:B------:R-:W-:Y:S02]  /*78a0*/  F2FP.SATFINITE.E4M3.F32.PACK_AB_MERGE_C R18, R25, R24, R18 ;  /* 0x000000181912723e */ /* 0x000fe40004807012 */
[----:B------:R-:W-:Y:S02]  /*78b0*/  F2FP.SATFINITE.E4M3.F32.PACK_AB_MERGE_C R19, R29, R28, R19 ;  /* 0x0000001c1d13723e */ /* 0x000fe40004807013 */
[----:B------:R-:W-:Y:S05]  /*78c0*/  IADD3 R77, PT, PT, R77, R0, RZ ;  /* 0x000000004d4d7210 */ /* 0x000fea0007ffe0ff */
[----:B------:R1:W-:Y:S01]  /*78d0*/  STS.128 [R77+0x2410], R16 ;  /* 0x002410104d007388 */ /* 0x0003e20000000c00 */
[----:B------:R-:W-:Y:S01]  /*78e0*/  @!PT LDS RZ, [RZ] ;  /* 0x00000000fffff984 */ /* 0x000fe20000000800 */
[----:B------:R-:W-:Y:S01]  /*78f0*/  @!PT LDS RZ, [RZ] ;  /* 0x00000000fffff984 */ /* 0x000fe20000000800 */
[----:B------:R-:W-:Y:S01]  /*7900*/  @!PT LDS RZ, [RZ] ;  /* 0x00000000fffff984 */ /* 0x000fe20000000800 */
[----:B------:R-:W-:Y:S01]  /*7910*/  @!PT LDS RZ, [RZ] ;  /* 0x00000000fffff984 */ /* 0x000fe20000000800 */
[----:B------:R2:W-:Y:S07]  /*7920*/  MEMBAR.ALL.CTA ;  /* 0x0000000000007992 */ /* 0x0005ee0000008000 */
[----:B--2---:R-:W2:Y:S02]  /*7930*/  FENCE.VIEW.ASYNC.S ;  /* 0x00000000000073c6 */ /* 0x004ea40000000000 */
[----:B--2---:R-:W-:Y:S06]  /*7940*/  BAR.SYNC.DEFER_BLOCKING 0x1, 0x80 ;  /* 0x0042000000007b1d */ /* 0x004fec0000010000 */
[----:B------:R-:W-:Y:S05]  /*7950*/  @P0 BRA `(.L_x_119) ;  /* 0x0000000000300947 */ /* 0x000fea0003800000 */
[----:B------:R-:W-:Y:S01]  /*7960*/  UIADD3 UR6, UPT, UPT, UR51, 0x2400, URZ ;  /* 0x0000240033067890 */ /* 0x000fe2000fffe0ff */
[----:B------:R-:W-:Y:S01]  /*7970*/  R2UR UR42, R119 ;  /* 0x00000000772a72ca */ /* 0x000fe200000e0000 */
[----:B------:R-:W-:Y:S01]  /*7980*/  UIADD3 UR4, UP0, UPT, UR54, 0x680, URZ ;  /* 0x0000068036047890 */ /* 0x000fe2000ff1e0ff */
[----:B------:R-:W-:Y:S02]  /*7990*/  R2UR UR43, R117 ;  /* 0x00000000752b72ca */ /* 0x000fe400000e0000 */
[----:B------:R-:W-:Y:S01]  /*79a0*/  R2UR UR44, R118 ;  /* 0x00000000762c72ca */ /* 0x000fe200000e0000 */
[----:B------:R-:W-:Y:S01]  /*79b0*/  IMAD.U32 R115, RZ, RZ, UR6 ;  /* 0x00000006ff737e24 */ /* 0x000fe2000f8e00ff */
[----:B------:R-:W-:Y:S04]  /*79c0*/  UIADD3.X UR5, UPT, UPT, URZ, UR55, URZ, UP0, !UPT ;  /* 0x00000037ff057290 */ /* 0x000fe800087fe4ff */
[----:B------:R-:W-:Y:S11]  /*79d0*/  R2UR UR40, R115 ;  /* 0x00000000732872ca */ /* 0x000ff600000e0000 */
[----:B------:R-:W-:Y:S02]  /*79e0*/  @!UPT UIADD3 URZ, UPT, UPT, URZ, URZ, URZ ;  /* 0x000000fffffff290 */ /* 0x000fe4000fffe0ff */
[----:B------:R2:W-:Y:S01]  /*79f0*/  UTMASTG.4D.IM2COL [UR40], [UR4] ;  /* 0x00000028040073b5 */ /* 0x0005e20008058000 */
[----:B------:R0:W-:Y:S01]  /*7a00*/  UTMACMDFLUSH ;  /* 0x00000000000079b7 */ /* 0x0001e20000000000 */
[----:B--2---:R-:W-:Y:S04]  /*7a10*/  DEPBAR.LE SB0, 0x1 ;  /* 0x000080400000791a */ /* 0x004fe80000000000 */
.L_x_119:
[----:B------:R-:W-:Y:S05]  /*7a20*/  BSYNC.RECONVERGENT B0 ;  /* 0x0000000000007941 */ /* 0x000fea0003800200 */
.L_x_118:
[----:B------:R-:W-:Y:S06]  /*7a30*/  BAR.SYNC.DEFER_BLOCKING 0x1, 0x80 ;  /* 0x0042000000007b1d */ /* 0x000fec0000010000 */
[----:B------:R-:W2:Y:S01]  /*7a40*/  @P6 SYNCS.PHASECHK.TRANS64.TRYWAIT P0, [R2+URZ+0x220], R3 ;  /* 0x00022003020065a7 */ /* 0x000ea200080011ff */
[----:B------:R-:W-:Y:S01]  /*7a50*/  BSSY B1, `(.L_x_120) ;  /* 0x0000020000017945 */ /* 0x000fe20003800000 */
[----:B--2---:R-:W-:Y:S03]  /*7a60*/  @P6 SEL R121, RZ, 0x1, !P0 ;  /* 0x00000001ff796807 */ /* 0x004fe60004000000 */
[----:B------:R-:W-:Y:S05]  /*7a70*/  @!P6 BRA `(.L_x_121) ;  /* 0x000000000074e947 */ /* 0x000fea0003800000 */
[----:B------:R-:W-:Y:S01]  /*7a80*/  ISETP.NE.AND P1, PT, R122, RZ, PT ;  /* 0x000000ff7a00720c */ /* 0x000fe20003f25270 */
[----:B------:R-:W2:Y:S01]  /*7a90*/  S2R R3, SR_CgaCtaId ;  /* 0x0000000000037919 */ /* 0x000ea20000008800 */
[----:B------:R-:W-:Y:S01]  /*7aa0*/  ISETP.NE.AND P0, PT, R121, RZ, PT ;  /* 0x000000ff7900720c */ /* 0x000fe20003f05270 */
[----:B------:R-:W-:Y:S10]  /*7ab0*/  BSSY B0, `(.L_x_122) ;  /* 0x0000008000007945 */ /* 0x000ff40003800000 */
[----:B------:R-:W-:Y:S05]  /*7ac0*/  @P1 IMAD R4, R107, 0x1000, R110 ;  /* 0x000010006b041824 */ /* 0x000fea00078e026e */
[----:B------:R-:W-:Y:S05]  /*7ad0*/  @P1 IADD3 R5, PT, PT, R4, UR51, RZ ;  /* 0x0000003304051c10 */ /* 0x000fea000fffe0ff */
[----:B------:R-:W-:Y:S01]  /*7ae0*/  @P1 IMAD.IADD R5, R5, 0x1, R0 ;  /* 0x0000000105051824 */ /* 0x000fe200078e0200 */
[----:B------:R-:W-:Y:S06]  /*7af0*/  @P0 BRA `(.L_x_123) ;  /* 0x00000000000c0947 */ /* 0x000fec0003800000 */
[----:B------:R-:W-:Y:S04]  /*7b00*/  SHF.L.U32 R0, R106, 0x1f, RZ ;  /* 0x0000001f6a007819 */ /* 0x000fe800000006ff */
[----:B------:R-:W3:Y:S02]  /*7b10*/  SYNCS.PHASECHK.TRANS64.TRYWAIT P0, [R2+URZ+0x220], R0 ;  /* 0x00022000020075a7 */ /* 0x000ee400080011ff */
[----:B---3--:R-:W-:Y:S05]  /*7b20*/  @!P0 BRA `(.L_x_124) ;  /* 0x0000002000148947 */ /* 0x008fea0003800000 */
.L_x_123:
[----:B------:R-:W-:Y:S05]  /*7b30*/  BSYNC B0 ;  /* 0x0000000000007941 */ /* 0x000fea0003800000 */
.L_x_122:
[----:B------:R-:W-:Y:S01]  /*7b40*/  ISETP.NE.AND P0, PT, R122, RZ, PT ;  /* 0x000000ff7a00720c */ /* 0x000fe20003f05270 */
[----:B---3--:R-:W-:Y:S02]  /*7b50*/  VIADD R2, R2, 0x230 ;  /* 0x0000023002027836 */ /* 0x008fe40000000000 */
[----:B------:R-:W-:Y:S03]  /*7b60*/  VIADD R107, R107, 0x1 ;  /* 0x000000016b6b7836 */ /* 0x000fe60000000000 */
[----:B--2---:R-:W-:Y:S07]  /*7b70*/  PRMT R2, R3, 0x654, R2 ;  /* 0x0000065403027816 */ /* 0x004fee0000000002 */
[----:B------:R2:W3:Y:S04]  /*7b80*/  @P0 LDS.128 R84, [R4+UR51+0x400] ;  /* 0x0004003304540984 */ /* 0x0004e80008000c00 */
[----:B------:R2:W4:Y:S01]  /*7b90*/  @P0 LDS.128 R88, [R5+0x410] ;  /* 0x0004100005580984 */ /* 0x0005220000000c00 */
[C---:B------:R-:W-:Y:S01]  /*7ba0*/  ISETP.NE.AND P0, PT, R107.reuse, 0x2, PT ;  /* 0x000000026b00780c */ /* 0x040fe20003f05270 */
[----:B------:R-:W-:Y:S01]  /*7bb0*/  @!PT LDS RZ, [RZ] ;  /* 0x00000000fffff984 */ /* 0x000fe20000000800 */
[----:B------:R-:W-:Y:S01]  /*7bc0*/  @!PT LDS RZ, [RZ] ;  /* 0x00000000fffff984 */ /* 0x000fe20000000800 */
[----:B------:R-:W-:Y:S01]  /*7bd0*/  @!PT LDS RZ, [RZ] ;  /* 0x00000000fffff984 */ /* 0x000fe20000000800 */
[----:B------:R-:W-:Y:S01]  /*7be0*/  @!PT LDS RZ, [RZ] ;  /* 0x00000000fffff984 */ /* 0x000fe20000000800 */
[----:B------:R5:W-:Y:S06]  /*7bf0*/  MEMBAR.ALL.CTA ;  /* 0x0000000000007992 */ /* 0x000bec0000008000 */
[----:B-----5:R-:W5:Y:S01]  /*7c00*/  FENCE.VIEW.ASYNC.S ;  /* 0x00000000000073c6 */ /* 0x020f620000000000 */
[----:B------:R-:W-:Y:S02]  /*7c10*/  SEL R0, RZ, 0x1, P0 ;  /* 0x00000001ff007807 */ /* 0x000fe40000000000 */
[----:B------:R-:W-:Y:S02]  /*7c20*/  SEL R107, R107, RZ, P0 ;  /* 0x000000ff6b6b7207 */ /* 0x000fe40000000000 */
[----:B------:R-:W-:Y:S01]  /*7c30*/  LOP3.LUT R106, R106, R0, RZ, 0x3c, !PT ;  /* 0x000000006a6a7212 */ /* 0x000fe200078e3cff */
[----:B-----5:R2:W-:Y:S06]  /*7c40*/  SYNCS.ARRIVE.TRANS64.RED.A1T0 RZ, [R2+URZ], RZ ;  /* 0x000000ff02ff79a7 */ /* 0x0205ec00081004ff */
.L_x_121:
[----:B------:R-:W-:Y:S05]  /*7c50*/  BSYNC B1 ;  /* 0x0000000000017941 */ /* 0x000fea0003800000 */
.L_x_120:
[----:B------:R-:W-:Y:S05]  /*7c60*/  VIADD R0, R48, 0x40 ;  /* 0x0000004030007836 */ /* 0x000fea0000000000 */
[----:B------:R-:W-:Y:S04]  /*7c70*/  SHF.R.U32.HI R0, RZ, 0x15, R0 ;  /* 0x00000015ff007819 */ /* 0x000fe80000011600 */
[----:B------:R-:W-:Y:S11]  /*7c80*/  LOP3.LUT P0, RZ, R0, 0x3, R113, 0x48, !PT ;  /* 0x0000000300ff7812 */ /* 0x000ff60007804871 */
[----:B------:R-:W-:Y:S02]  /*7c90*/  @!UPT UIADD3 URZ, UPT, UPT, URZ, URZ, URZ ;  /* 0x000000fffffff290 */ /* 0x000fe4000fffe0ff */
[----:B------:R-:W-:Y:S05]  /*7ca0*/  @!P0 BRA `(.L_x_125) ;  /* 0x0000000000408947 */ /* 0x000fea0003800000 */
[----:B------:R-:W5:Y:S01]  /*7cb0*/  LDCU.64 UR8, c[0x4][0x70] ;  /* 0x01000e00ff0877ac */ /* 0x000f620008000a00 */
[----:B------:R-:W-:Y:S01]  /*7cc0*/  MOV R3, 0x0 ;  /* 0x0000000000037802 */ /* 0x000fe20000000f00 */
[----:B------:R-:W-:Y:S02]  /*7cd0*/  HFMA2 R12, -RZ, RZ, 0, 5.9604644775390625e-08 ;  /* 0x00000001ff0c7431 */ /* 0x000fe400000001ff */
[----:B------:R-:W-:Y:S02]  /*7ce0*/  IMAD.MOV.U32 R8, RZ, RZ, 0x192 ;  /* 0x00000192ff087424 */ /* 0x000fe400078e00ff */
[----:B------:R-:W-:Y:S01]  /*7cf0*/  IMAD.MOV.U32 R13, RZ, RZ, RZ ;  /* 0x000000ffff0d7224 */ /* 0x000fe200078e00ff */
[----:B------:R-:W1:Y:S01]  /*7d00*/  LDCU.64 UR6, c[0x4][0x78] ;  /* 0x01000f00ff0677ac */ /* 0x000e620008000a00 */
[----:B--2---:R-:W2:Y:S01]  /*7d10*/  LDC.64 R2, c[0x4][R3] ;  /* 0x0100000003027b82 */ /* 0x004ea20000000a00 */
[----:B------:R-:W3:Y:S01]  /*7d20*/  LDCU.64 UR4, c[0x4][0x10] ;  /* 0x01000200ff0477ac */ /* 0x000ee20008000a00 */
[----:B-----5:R-:W-:Y:S01]  /*7d30*/  MOV R5, UR9 ;  /* 0x0000000900057c02 */ /* 0x020fe20008000f00 */
[----:B------:R-:W-:Y:S01]  /*7d40*/  IMAD.U32 R4, RZ, RZ, UR8 ;  /* 0x00000008ff047e24 */ /* 0x000fe2000f8e00ff */
[----:B-1----:R-:W-:Y:S01]  /*7d50*/  MOV R7, UR7 ;  /* 0x0000000700077c02 */ /* 0x002fe20008000f00 */
[----:B------:R-:W-:Y:S01]  /*7d60*/  IMAD.U32 R6, RZ, RZ, UR6 ;  /* 0x00000006ff067e24 */ /* 0x000fe2000f8e00ff */
[----:B---3--:R-:W-:Y:S01]  /*7d70*/  MOV R11, UR5 ;  /* 0x00000005000b7c02 */ /* 0x008fe20008000f00 */
[----:B------:R-:W-:Y:S02]  /*7d80*/  IMAD.U32 R10, RZ, RZ, UR4 ;  /* 0x00000004ff0a7e24 */ /* 0x000fe4000f8e00ff */
[----:B------:R-:W-:Y:S07]  /*7d90*/  LEPC R20, `(.L_x_125) ;  /* 0x000000001014794e */ /* 0x000fee0000000000 */
[----:B--2-4-:R-:W-:Y:S05]  /*7da0*/  CALL.ABS.NOINC R2 ;  /* 0x0000000002007343 */ /* 0x014fea0003c00000 */
.L_x_125:
[----:B------:R-:W-:Y:S01]  /*7db0*/  ISETP.NE.AND P0, PT, R112, RZ, PT ;  /* 0x000000ff7000720c */ /* 0x000fe20003f05270 */
[----:B------:R-:W-:Y:S05]  /*7dc0*/  WARPSYNC.ALL ;  /* 0x0000000000007948 */ /* 0x000fea0003800000 */
[----:B------:R-:W-:Y:S01]  /*7dd0*/  R2UR UR4, R48 ;  /* 0x00000000300472ca */ /* 0x000fe200000e0000 */
[----:B------:R-:W-:Y:S01]  /*7de0*/  BSSY.RECONVERGENT B0, `(.L_x_126) ;  /* 0x000009d000007945 */ /* 0x000fe20003800200 */
[-C--:B--23--:R-:W-:Y:S02]  /*7df0*/  F2FP.F16.E4M3.UNPACK_B R2, R84.reuse ;  /* 0x00000054ff02723e */ /* 0x08cfe400020006ff */
[----:B------:R-:W-:Y:S02]  /*7e00*/  F2FP.F16.E4M3.UNPACK_B R84, R84.H1 ;  /* 0x00000054ff54723e */ /* 0x000fe400030006ff */
[-C--:B------:R-:W-:Y:S01]  /*7e10*/  F2FP.F16.E4M3.UNPACK_B R51, R85.reuse ;  /* 0x00000055ff33723e */ /* 0x080fe200020006ff */
[--C-:B------:R-:W-:Y:S01]  /*7e20*/  HADD2.F32 R0, -RZ, R2.reuse.H0_H0 ;  /* 0x20000002ff007230 */ /* 0x100fe20000004100 */
[----:B------:R-:W-:Y:S01]  /*7e30*/  F2FP.F16.E4M3.UNPACK_B R85, R85.H1 ;  /* 0x00000055ff55723e */ /* 0x000fe200030006ff */
[----:B------:R-:W-:Y:S01]  /*7e40*/  HADD2.F32 R2, -RZ, R2.H1_H1 ;  /* 0x30000002ff027230 */ /* 0x000fe20000004100 */
[-C--:B-1----:R-:W-:Y:S01]  /*7e50*/  F2FP.F16.E4M3.UNPACK_B R55, R86.reuse ;  /* 0x00000056ff37723e */ /* 0x082fe200020006ff */
[--C-:B------:R-:W-:Y:S01]  /*7e60*/  HADD2.F32 R3, -RZ, R84.reuse.H0_H0 ;  /* 0x20000054ff037230 */ /* 0x100fe20000004100 */
[----:B------:R-:W-:Y:S01]  /*7e70*/  F2FP.F16.E4M3.UNPACK_B R86, R86.H1 ;  /* 0x00000056ff56723e */ /* 0x000fe200030006ff */
[----:B------:R-:W-:Y:S01]  /*7e80*/  LDTM.16dp32bit_t0_t15.x32 R4, tmem[UR4+0x40] ;  /* 0x00004004000479ee */ /* 0x000fe20008a80000 */
[----:B------:R-:W1:Y:S01]  /*7e90*/  LDTM.16dp32bit_t16_t31.x32 R4, tmem[UR4+0x60] ;  /* 0x00006004000479ee */ /* 0x000e620008aa0000 */
[----:B------:R-:W-:Y:S01]  /*7ea0*/  NOP ;  /* 0x0000000000007918 */ /* 0x000fe20000000000 */
[--C-:B------:R-:W-:Y:S01]  /*7eb0*/  HADD2.F32 R50, -RZ, R51.reuse.H0_H0 ;  /* 0x20000033ff327230 */ /* 0x100fe20000004100 */
[----:B------:R-:W-:Y:S01]  /*7ec0*/  R2UR UR5, R120 ;  /* 0x00000000780572ca */ /* 0x000fe200000e0000 */
[----:B------:R-:W-:Y:S01]  /*7ed0*/  HADD2.F32 R51, -RZ, R51.H1_H1 ;  /* 0x30000033ff337230 */ /* 0x000fe20000004100 */
[----:B------:R-:W-:Y:S01]  /*7ee0*/  F2FP.F16.E4M3.UNPACK_B R59, R87 ;  /* 0x00000057ff3b723e */ /* 0x000fe200020006ff */
[--C-:B------:R-:W-:Y:S01]  /*7ef0*/  HADD2.F32 R54, -RZ, R55.reuse.H0_H0 ;  /* 0x20000037ff367230 */ /* 0x100fe20000004100 */
[----:B----4-:R-:W-:Y:S01]  /*7f00*/  F2FP.F16.E4M3.UNPACK_B R63, R88 ;  /* 0x00000058ff3f723e */ /* 0x010fe200020006ff */
[----:B------:R-:W-:Y:S01]  /*7f10*/  HADD2.F32 R55, -RZ, R55.H1_H1 ;  /* 0x30000037ff377230 */ /* 0x000fe20000004100 */
[----:B------:R-:W-:Y:S01]  /*7f20*/  F2FP.F16.E4M3.UNPACK_B R67, R89 ;  /* 0x00000059ff43723e */ /* 0x000fe200020006ff */
[--C-:B------:R-:W-:Y:S01]  /*7f30*/  HADD2.F32 R58, -RZ, R59.reuse.H0_H0 ;  /* 0x2000003bff3a7230 */ /* 0x100fe20000004100 */
[----:B------:R-:W-:Y:S01]  /*7f40*/  F2FP.F16.E4M3.UNPACK_B R71, R90 ;  /* 0x0000005aff47723e */ /* 0x000fe200020006ff */
[----:B------:R-:W-:Y:S01]  /*7f50*/  HADD2.F32 R59, -RZ, R59.H1_H1 ;  /* 0x3000003bff3b7230 */ /* 0x000fe20000004100 */
[----:B------:R-:W-:Y:S01]  /*7f60*/  F2FP.F16.E4M3.UNPACK_B R74, R91 ;  /* 0x0000005bff4a723e */ /* 0x000fe200020006ff */
[--C-:B------:R-:W-:Y:S01]  /*7f70*/  HADD2.F32 R62, -RZ, R63.reuse.H0_H0 ;  /* 0x2000003fff3e7230 */ /* 0x100fe20000004100 */
[----:B------:R-:W-:Y:S01]  /*7f80*/  F2FP.F16.E4M3.UNPACK_B R87, R87.H1 ;  /* 0x00000057ff57723e */ /* 0x000fe200030006ff */
[----:B------:R-:W-:Y:S01]  /*7f90*/  UIADD3 UR5, UPT, UPT, UR5, 0x270, URZ ;  /* 0x0000027005057890 */ /* 0x000fe2000fffe0ff */
[----:B------:R-:W-:Y:S01]  /*7fa0*/  HADD2.F32 R63, -RZ, R63.H1_H1 ;  /* 0x3000003fff3f7230 */ /* 0x000fe20000004100 */
[----:B------:R-:W-:Y:S01]  /*7fb0*/  F2FP.F16.E4M3.UNPACK_B R88, R88.H1 ;  /* 0x00000058ff58723e */ /* 0x000fe200030006ff */
[--C-:B------:R-:W-:Y:S01]  /*7fc0*/  HADD2.F32 R66, -RZ, R67.reuse.H0_H0 ;  /* 0x20000043ff427230 */ /* 0x100fe20000004100 */
[----:B------:R-:W-:Y:S01]  /*7fd0*/  UPRMT UR5, UR45, 0x654, UR5 ;  /* 0x000006542d057896 */ /* 0x000fe20008000005 */
[----:B------:R-:W-:Y:S01]  /*7fe0*/  HADD2.F32 R67, -RZ, R67.H1_H1 ;  /* 0x30000043ff437230 */ /* 0x000fe20000004100 */
[----:B------:R-:W-:Y:S01]  /*7ff0*/  F2FP.F16.E4M3.UNPACK_B R89, R89.H1 ;  /* 0x00000059ff59723e */ /* 0x000fe200030006ff */
[--C-:B------:R-:W-:Y:S02]  /*8000*/  HADD2.F32 R70, -RZ, R71.reuse.H0_H0 ;  /* 0x20000047ff467230 */ /* 0x100fe40000004100 */
[C---:B-1----:R-:W-:Y:S01]  /*8010*/  FMUL R4, R47.reuse, R4 ;  /* 0x000000042f047220 */ /* 0x042fe20000400000 */
[C---:B------:R-:W-:Y:S01]  /*8020*/  FMUL R5, R47.reuse, R5 ;  /* 0x000000052f057220 */ /* 0x040fe20000400000 */
[C---:B------:R-:W-:Y:S01]  /*8030*/  FMUL R8, R47.reuse, R8 ;  /* 0x000000082f087220 */ /* 0x040fe20000400000 */
[----:B------:R-:W-:Y:S01]  /*8040*/  FMUL R9, R47, R9 ;  /* 0x000000092f097220 */ /* 0x000fe20000400000 */
[C---:B------:R-:W-:Y:S01]  /*8050*/  FFMA R4, R49.reuse, R0, R4 ;  /* 0x0000000031047223 */ /* 0x040fe20000000004 */
[----:B------:R-:W-:Y:S01]  /*8060*/  SYNCS.ARRIVE.TRANS64.RED.A1T0 RZ, [UR5], RZ ;  /* 0x000000ffffff79a7 */ /* 0x000fe20008100405 */
[----:B------:R-:W-:Y:S01]  /*8070*/  FFMA R5, R49, R2, R5 ;  /* 0x0000000231057223 */ /* 0x000fe20000000005 */
[C---:B------:R-:W-:Y:S01]  /*8080*/  FMUL R12, R47.reuse, R12 ;  /* 0x0000000c2f0c7220 */ /* 0x040fe20000400000 */
[C---:B------:R-:W-:Y:S01]  /*8090*/  FMUL R13, R47.reuse, R13 ;  /* 0x0000000d2f0d7220 */ /* 0x040fe20000400000 */
[C---:B------:R-:W-:Y:S01]  /*80a0*/  FMUL R16, R47.reuse, R16 ;  /* 0x000000102f107220 */ /* 0x040fe20000400000 */
[C---:B------:R-:W-:Y:S01]  /*80b0*/  FMUL R17, R47.reuse, R17 ;  /* 0x000000112f117220 */ /* 0x040fe20000400000 */
[C---:B------:R-:W-:Y:S01]  /*80c0*/  FMUL R0, R47.reuse, R20 ;  /* 0x000000142f007220 */ /* 0x040fe20000400000 */
[C---:B------:R-:W-:Y:S01]  /*80d0*/  FMUL R2, R47.reuse, R21 ;  /* 0x000000152f027220 */ /* 0x040fe20000400000 */
[C---:B------:R-:W-:Y:S01]  /*80e0*/  FMUL R20, R47.reuse, R25 ;  /* 0x000000192f147220 */ /* 0x040fe20000400000 */
[----:B------:R-:W-:Y:S02]  /*80f0*/  HADD2.F32 R71, -RZ, R71.H1_H1 ;  /* 0x30000047ff477230 */ /* 0x000fe40000004100 */
[C---:B------:R-:W-:Y:S01]  /*8100*/  FMUL R25, R47.reuse, R30 ;  /* 0x0000001e2f197220 */ /* 0x040fe20000400000 */
[C---:B------:R-:W-:Y:S01]  /*8110*/  FMUL R30, R47.reuse, R35 ;  /* 0x000000232f1e7220 */ /* 0x040fe20000400000 */
[----:B------:R-:W-:Y:S02]  /*8120*/  HADD2.F32 R48, -RZ, R84.H1_H1 ;  /* 0x30000054ff307230 */ /* 0x000fe40000004100 */
[C---:B------:R-:W-:Y:S01]  /*8130*/  FMUL R6, R47.reuse, R6 ;  /* 0x000000062f067220 */ /* 0x040fe20000400000 */
[C---:B------:R-:W-:Y:S01]  /*8140*/  FMUL R7, R47.reuse, R7 ;  /* 0x000000072f077220 */ /* 0x040fe20000400000 */
[--C-:B------:R-:W-:Y:S02]  /*8150*/  HADD2.F32 R52, -RZ, R85.reuse.H0_H0 ;  /* 0x20000055ff347230 */ /* 0x100fe40000004100 */
[----:B------:R-:W-:Y:S01]  /*8160*/  FMUL R10, R47, R10 ;  /* 0x0000000a2f0a7220 */ /* 0x000fe20000400000 */
[C---:B------:R-:W-:Y:S01]  /*8170*/  FFMA R6, R49.reuse, R3, R6 ;  /* 0x0000000331067223 */ /* 0x040fe20000000006 */
[----:B------:R-:W-:Y:S02]  /*8180*/  HADD2.F32 R53, -RZ, R85.H1_H1 ;  /* 0x30000055ff357230 */ /* 0x000fe40000004100 */
[C---:B------:R-:W-:Y:S01]  /*8190*/  FFMA R7, R49.reuse, R48, R7 ;  /* 0x0000003031077223 */ /* 0x040fe20000000007 */
[C---:B------:R-:W-:Y:S01]  /*81a0*/  FFMA R8, R49.reuse, R50, R8 ;  /* 0x0000003231087223 */ /* 0x040fe20000000008 */
[C---:B------:R-:W-:Y:S01]  /*81b0*/  FFMA R9, R49.reuse, R51, R9 ;  /* 0x0000003331097223 */ /* 0x040fe20000000009 */
[----:B------:R-:W-:Y:S01]  /*81c0*/  FFMA R10, R49, R52, R10 ;  /* 0x00000034310a7223 */ /* 0x000fe2000000000a */
[--C-:B------:R-:W-:Y:S01]  /*81d0*/  HADD2.F32 R48, -RZ, R74.reuse.H0_H0 ;  /* 0x2000004aff307230 */ /* 0x100fe20000004100 */
[----:B------:R-:W-:Y:S01]  /*81e0*/  F2FP.SATFINITE.E4M3.F32.PACK_AB_MERGE_C R78, R7, R6, RZ ;  /* 0x00000006074e723e */ /* 0x000fe200048070ff */
[C---:B------:R-:W-:Y:S01]  /*81f0*/  FMUL R7, R47.reuse, R24 ;  /* 0x000000182f077220 */ /* 0x040fe20000400000 */
[C---:B------:R-:W-:Y:S01]  /*8200*/  FMUL R24, R47.reuse, R29 ;  /* 0x0000001d2f187220 */ /* 0x040fe20000400000 */
[C---:B------:R-:W-:Y:S01]  /*8210*/  FMUL R29, R47.reuse, R34 ;  /* 0x000000222f1d7220 */ /* 0x040fe20000400000 */
[----:B------:R-:W-:Y:S02]  /*8220*/  HADD2.F32 R74, -RZ, R74.H1_H1 ;  /* 0x3000004aff4a7230 */ /* 0x000fe40000004100 */
[C---:B------:R-:W-:Y:S01]  /*8230*/  FMUL R11, R47.reuse, R11 ;  /* 0x0000000b2f0b7220 */ /* 0x040fe20000400000 */
[--C-:B------:R-:W-:Y:S02]  /*8240*/  HADD2.F32 R56, -RZ, R86.reuse.H0_H0 ;  /* 0x20000056ff387230 */ /* 0x100fe40000004100 */
[----:B------:R-:W-:Y:S01]  /*8250*/  FMUL R14, R47, R14 ;  /* 0x0000000e2f0e7220 */ /* 0x000fe20000400000 */
[----:B------:R-:W-:Y:S02]  /*8260*/  HADD2.F32 R57, -RZ, R86.H1_H1 ;  /* 0x30000056ff397230 */ /* 0x000fe40000004100 */
[C---:B------:R-:W-:Y:S01]  /*8270*/  FFMA R11, R49.reuse, R53, R11 ;  /* 0x00000035310b7223 */ /* 0x040fe2000000000b */
[----:B------:R-:W-:Y:S01]  /*8280*/  F2FP.F16.E4M3.UNPACK_B R90, R90.H1 ;  /* 0x0000005aff5a723e */ /* 0x000fe200030006ff */
[C---:B------:R-:W-:Y:S01]  /*8290*/  FFMA R12, R49.reuse, R54, R12 ;  /* 0x00000036310c7223 */ /* 0x040fe2000000000c */
[C---:B------:R-:W-:Y:S01]  /*82a0*/  FFMA R13, R49.reuse, R55, R13 ;  /* 0x00000037310d7223 */ /* 0x040fe2000000000d */
[----:B------:R-:W-:Y:S01]  /*82b0*/  F2FP.F16.E4M3.UNPACK_B R91, R91.H1 ;  /* 0x0000005bff5b723e */ /* 0x000fe200030006ff */
[----:B------:R-:W-:Y:S01]  /*82c0*/  FFMA R14, R49, R56, R14 ;  /* 0x00000038310e7223 */ /* 0x000fe2000000000e */
[----:B------:R-:W-:Y:S01]  /*82d0*/  F2FP.SATFINITE.E4M3.F32.PACK_AB_MERGE_C R10, R11, R10, RZ ;  /* 0x0000000a0b0a723e */ /* 0x000fe200048070ff */
[C---:B------:R-:W-:Y:S01]  /*82e0*/  FMUL R15, R47.reuse, R15 ;  /* 0x0000000f2f0f7220 */ /* 0x040fe20000400000 */
[--C-:B------:R-:W-:Y:S02]  /*82f0*/  HADD2.F32 R60, -RZ, R87.reuse.H0_H0 ;  /* 0x20000057ff3c7230 */ /* 0x100fe40000004100 */
[----:B------:R-:W-:Y:S01]  /*8300*/  FMUL R18, R47, R18 ;  /* 0x000000122f127220 */ /* 0x000fe20000400000 */
[----:B------:R-:W-:Y:S02]  /*8310*/  HADD2.F32 R61, -RZ, R87.H1_H1 ;  /* 0x30000057ff3d7230 */ /* 0x000fe40000004100 */
[----:B------:R-:W-:Y:S01]  /*8320*/  FFMA R15, R49, R57, R15 ;  /* 0x00000039310f7223 */ /* 0x000fe2000000000f */
[----:B------:R-:W-:Y:S01]  /*8330*/  IADD3 R45, PT, PT, R45, 0x1, RZ ;  /* 0x000000012d2d7810 */ /* 0x000fe20007ffe0ff */
[C---:B------:R-:W-:Y:S01]  /*8340*/  FFMA R16, R49.reuse, R58, R16 ;  /* 0x0000003a31107223 */ /* 0x040fe20000000010 */
[----:B------:R-:W-:Y:S01]  /*8350*/  FFMA R17, R49, R59, R17 ;  /* 0x0000003b31117223 */ /* 0x000fe20000000011 */
[----:B------:R-:W-:Y:S01]  /*8360*/  FMUL R19, R47, R19 ;  /* 0x000000132f137220 */ /* 0x000fe20000400000 */
[--C-:B------:R-:W-:Y:S02]  /*8370*/  HADD2.F32 R64, -RZ, R88.reuse.H0_H0 ;  /* 0x20000058ff407230 */ /* 0x100fe40000004100 */
[----:B------:R-:W-:Y:S01]  /*8380*/  FFMA R18, R49, R60, R18 ;  /* 0x0000003c31127223 */ /* 0x000fe20000000012 */
[----:B------:R-:W-:Y:S02]  /*8390*/  HADD2.F32 R65, -RZ, R88.H1_H1 ;  /* 0x30000058ff417230 */ /* 0x000fe40000004100 */
[----:B------:R-:W-:Y:S01]  /*83a0*/  FMUL R3, R47, R22 ;  /* 0x000000162f037220 */ /* 0x000fe20000400000 */
[----:B------:R-:W-:Y:S01]  /*83b0*/  FFMA R19, R49, R61, R19 ;  /* 0x0000003d31137223 */ /* 0x000fe20000000013 */
[----:B------:R-:W-:Y:S01]  /*83c0*/  FMUL R6, R47, R23 ;  /* 0x000000172f067220 */ /* 0x000fe20000400000 */
[C---:B------:R-:W-:Y:S01]  /*83d0*/  FFMA R0, R49.reuse, R62, R0 ;  /* 0x0000003e31007223 */ /* 0x040fe20000000000 */
[C---:B------:R-:W-:Y:S01]  /*83e0*/  FFMA R2, R49.reuse, R63, R2 ;  /* 0x0000003f31027223 */ /* 0x040fe20000000002 */
[--C-:B------:R-:W-:Y:S02]  /*83f0*/  HADD2.F32 R68, -RZ, R89.reuse.H0_H0 ;  /* 0x20000059ff447230 */ /* 0x100fe40000004100 */
[----:B------:R-:W-:Y:S01]  /*8400*/  FFMA R3, R49, R64, R3 ;  /* 0x0000004031037223 */ /* 0x000fe20000000003 */
[----:B------:R-:W-:Y:S02]  /*8410*/  HADD2.F32 R69, -RZ, R89.H1_H1 ;  /* 0x30000059ff457230 */ /* 0x000fe40000004100 */
[C---:B------:R-:W-:Y:S01]  /*8420*/  FMUL R21, R47.reuse, R26 ;  /* 0x0000001a2f157220 */ /* 0x040fe20000400000 */
[----:B------:R-:W-:Y:S01]  /*8430*/  FMUL R22, R47, R27 ;  /* 0x0000001b2f167220 */ /* 0x000fe20000400000 */
[C---:B------:R-:W-:Y:S01]  /*8440*/  FFMA R6, R49.reuse, R65, R6 ;  /* 0x0000004131067223 */ /* 0x040fe20000000006 */
[----:B------:R-:W-:Y:S01]  /*8450*/  FFMA R7, R49, R66, R7 ;  /* 0x0000004231077223 */ /* 0x000fe20000000007 */
[----:B------:R-:W-:Y:S01]  /*8460*/  FMUL R23, R47, R28 ;  /* 0x0000001c2f177220 */ /* 0x000fe20000400000 */
[C---:B------:R-:W-:Y:S01]  /*8470*/  FFMA R20, R49.reuse, R67, R20 ;  /* 0x0000004331147223 */ /* 0x040fe20000000014 */
[--C-:B------:R-:W-:Y:S02]  /*8480*/  HADD2.F32 R72, -RZ, R90.reuse.H0_H0 ;  /* 0x2000005aff487230 */ /* 0x100fe40000004100 */
[C---:B------:R-:W-:Y:S01]  /*8490*/  FFMA R21, R49.reuse, R68, R21 ;  /* 0x0000004431157223 */ /* 0x040fe20000000015 */
[----:B------:R-:W-:Y:S02]  /*84a0*/  HADD2.F32 R73, -RZ, R90.H1_H1 ;  /* 0x3000005aff497230 */ /* 0x000fe40000004100 */
[----:B------:R-:W-:Y:S01]  /*84b0*/  FFMA R22, R49, R69, R22 ;  /* 0x0000004531167223 */ /* 0x000fe20000000016 */
[C---:B------:R-:W-:Y:S01]  /*84c0*/  FMUL R26, R47.reuse, R31 ;  /* 0x0000001f2f1a7220 */ /* 0x040fe20000400000 */
[----:B------:R-:W-:Y:S01]  /*84d0*/  FMUL R27, R47, R32 ;  /* 0x000000202f1b7220 */ /* 0x000fe20000400000 */
[----:B------:R-:W-:Y:S01]  /*84e0*/  FFMA R23, R49, R70, R23 ;  /* 0x0000004631177223 */ /* 0x000fe20000000017 */
[----:B------:R-:W-:Y:S01]  /*84f0*/  FMUL R28, R47, R33 ;  /* 0x000000212f1c7220 */ /* 0x000fe20000400000 */
[C---:B------:R-:W-:Y:S01]  /*8500*/  FFMA R24, R49.reuse, R71, R24 ;  /* 0x0000004731187223 */ /* 0x040fe20000000018 */
[--C-:B------:R-:W-:Y:S02]  /*8510*/  HADD2.F32 R75, -RZ, R91.reuse.H0_H0 ;  /* 0x2000005bff4b7230 */ /* 0x100fe40000004100 */
[C---:B------:R-:W-:Y:S01]  /*8520*/  FFMA R25, R49.reuse, R72, R25 ;  /* 0x0000004831197223 */ /* 0x040fe20000000019 */
[----:B------:R-:W-:Y:S02]  /*8530*/  HADD2.F32 R76, -RZ, R91.H1_H1 ;  /* 0x3000005bff4c7230 */ /* 0x000fe40000004100 */
[----:B------:R-:W-:Y:S01]  /*8540*/  FFMA R26, R49, R73, R26 ;  /* 0x00000049311a7223 */ /* 0x000fe2000000001a */
[----:B------:R-:W-:Y:S01]  /*8550*/  F2FP.SATFINITE.E4M3.F32.PACK_AB_MERGE_C R14, R15, R14, RZ ;  /* 0x0000000e0f0e723e */ /* 0x000fe200048070ff */
[----:B------:R-:W-:Y:S01]  /*8560*/  FFMA R27, R49, R48, R27 ;  /* 0x00000030311b7223 */ /* 0x000fe2000000001b */
[----:B------:R-:W-:Y:S01]  /*8570*/  F2FP.SATFINITE.E4M3.F32.PACK_AB_MERGE_C R18, R19, R18, RZ ;  /* 0x000000121312723e */ /* 0x000fe200048070ff */
[C---:B------:R-:W-:Y:S01]  /*8580*/  FFMA R28, R49.reuse, R74, R28 ;  /* 0x0000004a311c7223 */ /* 0x040fe2000000001c */
[C---:B------:R-:W-:Y:S01]  /*8590*/  FFMA R29, R49.reuse, R75, R29 ;  /* 0x0000004b311d7223 */ /* 0x040fe2000000001d */
[----:B------:R-:W-:Y:S01]  /*85a0*/  FFMA R30, R49, R76, R30 ;  /* 0x0000004c311e7223 */ /* 0x000fe2000000001e */
[----:B------:R-:W-:Y:S02]  /*85b0*/  F2FP.SATFINITE.E4M3.F32.PACK_AB_MERGE_C R32, R5, R4, R78 ;  /* 0x000000040520723e */ /* 0x000fe4000480704e */
[----:B------:R-:W-:Y:S02]  /*85c0*/  F2FP.SATFINITE.E4M3.F32.PACK_AB_MERGE_C R33, R9, R8, R10 ;  /* 0x000000080921723e */ /* 0x000fe4000480700a */
[----:B------:R-:W-:Y:S02]  /*85d0*/  F2FP.SATFINITE.E4M3.F32.PACK_AB_MERGE_C R34, R13, R12, R14 ;  /* 0x0000000c0d22723e */ /* 0x000fe4000480700e */
[----:B------:R-:W-:Y:S02]  /*85e0*/  F2FP.SATFINITE.E4M3.F32.PACK_AB_MERGE_C R35, R17, R16, R18 ;  /* 0x000000101123723e */ /* 0x000fe40004807012 */
[----:B------:R-:W-:Y:S02]  /*85f0*/  F2FP.SATFINITE.E4M3.F32.PACK_AB_MERGE_C R3, R6, R3, RZ ;  /* 0x000000030603723e */ /* 0x000fe400048070ff */
[----:B------:R-:W-:Y:S01]  /*8600*/  F2FP.SATFINITE.E4M3.F32.PACK_AB_MERGE_C R5, R22, R21, RZ ;  /* 0x000000151605723e */ /* 0x000fe200048070ff */
[----:B------:R1:W-:Y:S01]  /*8610*/  STS.128 [R110+UR51+0x3400], R32 ;  /* 0x003400206e007988 */ /* 0x0003e20008000c33 */
[----:B------:R-:W-:Y:S02]  /*8620*/  F2FP.SATFINITE.E4M3.F32.PACK_AB_MERGE_C R6, R26, R25, RZ ;  /* 0x000000191a06723e */ /* 0x000fe400048070ff */
[----:B------:R-:W-:Y:S02]  /*8630*/  F2FP.SATFINITE.E4M3.F32.PACK_AB_MERGE_C R29, R30, R29, RZ ;  /* 0x0000001d1e1d723e */ /* 0x000fe400048070ff */
[----:B------:R-:W-:Y:S02]  /*8640*/  F2FP.SATFINITE.E4M3.F32.PACK_AB_MERGE_C R5, R20, R7, R5 ;  /* 0x000000071405723e */ /* 0x000fe40004807005 */
[----:B------:R-:W-:Y:S02]  /*8650*/  F2FP.SATFINITE.E4M3.F32.PACK_AB_MERGE_C R4, R2, R0, R3 ;  /* 0x000000000204723e */ /* 0x000fe40004807003 */
[----:B------:R-:W-:Y:S02]  /*8660*/  F2FP.SATFINITE.E4M3.F32.PACK_AB_MERGE_C R6, R24, R23, R6 ;  /* 0x000000171806723e */ /* 0x000fe40004807006 */
[----:B------:R-:W-:Y:S05]  /*8670*/  F2FP.SATFINITE.E4M3.F32.PACK_AB_MERGE_C R7, R28, R27, R29 ;  /* 0x0000001b1c07723e */ /* 0x000fea000480701d */
        /* <DEDUP_REMOVED lines=9> */
[----:B------:R-:W-:Y:S01]  /*8710*/  R2UR UR10, R119 ;  /* 0x00000000770a72ca */ /* 0x000fe200000e0000 */
[----:B------:R-:W-:Y:S01]  /*8720*/  UIADD3 UR4, UP0, UPT, UR54, 0x680, URZ ;  /* 0x0000068036047890 */ /* 0x000fe2000ff1e0ff */
[----:B------:R-:W-:Y:S01]  /*8730*/  R2UR UR11, R117 ;  /* 0x00000000750b72ca */ /* 0x000fe200000e0000 */
[----:B------:R-:W-:Y:S01]  /*8740*/  UIADD3 UR9, UPT, UPT, UR41, 0x40, URZ ;  /* 0x0000004029097890 */ /* 0x000fe2000fffe0ff */
[----:B------:R-:W-:Y:S01]  /*8750*/  R2UR UR12, R118 ;  /* 0x00000000760c72ca */ /* 0x000fe200000e0000 */
[----:B------:R-:W-:Y:S02]  /*8760*/  UIADD3 UR8, UPT, UPT, UR51, 0x3400, URZ ;  /* 0x0000340033087890 */ /* 0x000fe4000fffe0ff */
[----:B------:R-:W-:Y:S10]  /*8770*/  UIADD3.X UR5, UPT, UPT, URZ, UR55, URZ, UP0, !UPT ;  /* 0x00000037ff057290 */ /* 0x000ff400087fe4ff */
[----:B------:R2:W-:Y:S01]  /*8780*/  UTMASTG.4D.IM2COL [UR8], [UR4] ;  /* 0x00000008040073b5 */ /* 0x0005e20008058000 */
[----:B------:R0:W-:Y:S01]  /*8790*/  UTMACMDFLUSH ;  /* 0x00000000000079b7 */ /* 0x0001e20000000000 */
[----:B--2---:R-:W-:Y:S04]  /*87a0*/  DEPBAR.LE SB0, 0x1 ;  /* 0x000080400000791a */ /* 0x004fe80000000000 */
.L_x_127:
[----:B------:R-:W-:Y:S05]  /*87b0*/  BSYNC.RECONVERGENT B0 ;  /* 0x0000000000007941 */ /* 0x000fea0003800200 */
.L_x_126:
[----:B------:R-:W-:Y:S01]  /*87c0*/  BAR.SYNC.DEFER_BLOCKING 0x1, 0x80 ;  /* 0x0042000000007b1d */ /* 0x000fe20000010000 */
[----:B------:R-:W-:Y:S01]  /*87d0*/  ISETP.NE.AND P1, PT, R116, RZ, PT ;  /* 0x000000ff7400720c */ /* 0x000fe20003f25270 */
[----:B------:R-:W-:Y:S01]  /*87e0*/  IMAD.IADD R14, R43, 0x1, R100 ;  /* 0x000000012b0e7824 */ /* 0x000fe200078e0264 */
[C---:B------:R-:W-:Y:S01]  /*87f0*/  ISETP.NE.AND P0, PT, R45.reuse, 0x2, PT ;  /* 0x000000022d00780c */ /* 0x040fe20003f05270 */
[----:B------:R-:W-:Y:S01]  /*8800*/  IMAD.IADD R17, R44, 0x1, R101 ;  /* 0x000000012c117824 */ /* 0x000fe200078e0265 */
[----:B------:R-:W-:Y:S02]  /*8810*/  LOP3.LUT R108, R108, 0x1, RZ, 0x3c, !PT ;  /* 0x000000016c6c7812 */ /* 0x000fe400078e3cff */
[----:B------:R-:W-:Y:S02]  /*8820*/  SEL R0, RZ, 0x1, P0 ;  /* 0x00000001ff007807 */ /* 0x000fe40000000000 */
[----:B------:R-:W-:Y:S02]  /*8830*/  SEL R45, R45, RZ, P0 ;  /* 0x000000ff2d2d7207 */ /* 0x000fe40000000000 */
[----:B------:R-:W-:Y:S01]  /*8840*/  LOP3.LUT R109, R109, R0, RZ, 0x3c, !PT ;  /* 0x000000006d6d7212 */ /* 0x000fe200078e3cff */
[----:B------:R-:W-:Y:S02]  /*8850*/  UMOV UR56, UR52 ;  /* 0x0000003400387c82 */ /* 0x000fe40008000000 */
[----:B------:R-:W-:Y:S05]  /*8860*/  @P1 BRA `(.L_x_128) ;  /* 0xffffffd400dc1947 */ /* 0x000fea000383ffff */
[----:B------:R-:W-:Y:S05]  /*8870*/  EXIT ;  /* 0x000000000000794d */ /* 0x000fea0003800000 */
.L_x_20:
[----:B------:R-:W-:Y:S07]  /*8880*/  MOV R2, UR9 ;  /* 0x0000000900027c02 */ /* 0x000fee0008000f00 */
.L_x_129:
[----:B-1----:R1:W2:Y:S02]  /*8890*/  SYNCS.PHASECHK.TRANS64.TRYWAIT P1, [R2+URZ+0x110], R4 ;  /* 0x00011004020075a7 */ /* 0x0022a400080211ff */
[----:B--2---:R-:W-:Y:S05]  /*88a0*/  @!P1 NANOSLEEP.SYNCS 0x989680 ;  /* 0x009896800000995d */ /* 0x004fea0003900000 */
[----:B------:R-:W2:Y:S02]  /*88b0*/  @!P1 SYNCS.PHASECHK.TRANS64 P1, [R2+URZ+0x110], R4 ;  /* 0x00011004020095a7 */ /* 0x000ea400080210ff */
[----:B--2---:R-:W-:Y:S05]  /*88c0*/  @!P1 BRA `(.L_x_129) ;  /* 0xfffffffc00f09947 */ /* 0x004fea000383ffff */
[----:B------:R-:W-:Y:S05]  /*88d0*/  BRA `(.L_x_19) ;  /* 0xffffff90009c7947 */ /* 0x000fea000383ffff */
.L_x_26:
[----:B------:R-:W-:Y:S07]  /*88e0*/  MOV R2, UR17 ;  /* 0x0000001100027c02 */ /* 0x000fee0008000f00 */
.L_x_130:
[----:B-1----:R1:W2:Y:S02]  /*88f0*/  SYNCS.PHASECHK.TRANS64.TRYWAIT P0, [R2+URZ+0x110], R4 ;  /* 0x00011004020075a7 */ /* 0x0022a400080011ff */
[----:B--2---:R-:W-:Y:S05]  /*8900*/  @!P0 NANOSLEEP.SYNCS 0x989680 ;  /* 0x009896800000895d */ /* 0x004fea0003900000 */
[----:B------:R-:W2:Y:S02]  /*8910*/  @!P0 SYNCS.PHASECHK.TRANS64 P0, [R2+URZ+0x110], R4 ;  /* 0x00011004020085a7 */ /* 0x000ea400080010ff */
[----:B--2---:R-:W-:Y:S05]  /*8920*/  @!P0 BRA `(.L_x_130) ;  /* 0xfffffffc00f08947 */ /* 0x004fea000383ffff */
[----:B------:R-:W-:Y:S05]  /*8930*/  BRA `(.L_x_25) ;  /* 0xffffff9800047947 */ /* 0x000fea000383ffff */
.L_x_30:
[----:B-1----:R-:W-:-:S07]  /*8940*/  MOV R2, UR22 ;  /* 0x0000001600027c02 */ /* 0x002fce0008000f00 */
.L_x_131:
[----:B-1----:R1:W2:Y:S02]  /*8950*/  SYNCS.PHASECHK.TRANS64.TRYWAIT P0, [R2+URZ+0x250], R3 ;  /* 0x00025003020075a7 */ /* 0x0022a400080011ff */
[----:B--2---:R-:W-:Y:S05]  /*8960*/  @!P0 NANOSLEEP.SYNCS 0x989680 ;  /* 0x009896800000895d */ /* 0x004fea0003900000 */
[----:B------:R-:W2:Y:S02]  /*8970*/  @!P0 SYNCS.PHASECHK.TRANS64 P0, [R2+URZ+0x250], R3 ;  /* 0x00025003020085a7 */ /* 0x000ea400080010ff */
[----:B--2---:R-:W-:Y:S05]  /*8980*/  @!P0 BRA `(.L_x_131) ;  /* 0xfffffffc00f08947 */ /* 0x004fea000383ffff */
[----:B------:R-:W-:Y:S05]  /*8990*/  BRA `(.L_x_132) ;  /* 0xffffff9800c87947 */ /* 0x000fea000383ffff */
.L_x_34:
[----:B------:R-:W-:-:S07]  /*89a0*/  MOV R0, UR4 ;  /* 0x0000000400007c02 */ /* 0x000fce0008000f00 */
.L_x_133:
[----:B-1----:R1:W2:Y:S02]  /*89b0*/  SYNCS.PHASECHK.TRANS64.TRYWAIT P0, [R0+URZ], R2 ;  /* 0x00000002000075a7 */ /* 0x0022a400080011ff */
[----:B--2---:R-:W-:Y:S05]  /*89c0*/  @!P0 NANOSLEEP.SYNCS 0x989680 ;  /* 0x009896800000895d */ /* 0x004fea0003900000 */
[----:B------:R-:W2:Y:S02]  /*89d0*/  @!P0 SYNCS.PHASECHK.TRANS64 P0, [R0+URZ], R2 ;  /* 0x00000002000085a7 */ /* 0x000ea400080010ff */
[----:B--2---:R-:W-:Y:S05]  /*89e0*/  @!P0 BRA `(.L_x_133) ;  /* 0xfffffffc00f08947 */ /* 0x004fea000383ffff */
[----:B------:R-:W-:Y:S05]  /*89f0*/  BRA `(.L_x_134) ;  /* 0xffffffa000207947 */ /* 0x000fea000383ffff */
.L_x_35:
[----:B------:R-:W-:-:S07]  /*8a00*/  MOV R0, UR4 ;  /* 0x0000000400007c02 */ /* 0x000fce0008000f00 */
.L_x_135:
[----:B-1----:R1:W2:Y:S02]  /*8a10*/  SYNCS.PHASECHK.TRANS64.TRYWAIT P0, [R0+URZ], R2 ;  /* 0x00000002000075a7 */ /* 0x0022a400080011ff */
[----:B--2---:R-:W-:Y:S05]  /*8a20*/  @!P0 NANOSLEEP.SYNCS 0x989680 ;  /* 0x009896800000895d */ /* 0x004fea0003900000 */
[----:B------:R-:W2:Y:S02]  /*8a30*/  @!P0 SYNCS.PHASECHK.TRANS64 P0, [R0+URZ], R2 ;  /* 0x00000002000085a7 */ /* 0x000ea400080010ff */
[----:B--2---:R-:W-:Y:S05]  /*8a40*/  @!P0 BRA `(.L_x_135) ;  /* 0xfffffffc00f08947 */ /* 0x004fea000383ffff */
[----:B------:R-:W-:Y:S05]  /*8a50*/  BRA `(.L_x_136) ;  /* 0xffffffa000307947 */ /* 0x000fea000383ffff */
.L_x_36:
[----:B------:R-:W-:-:S07]  /*8a60*/  MOV R0, UR4 ;  /* 0x0000000400007c02 */ /* 0x000fce0008000f00 */
.L_x_137:
[----:B-1----:R1:W2:Y:S02]  /*8a70*/  SYNCS.PHASECHK.TRANS64.TRYWAIT P0, [R0+URZ], R2 ;  /* 0x00000002000075a7 */ /* 0x0022a400080011ff */
[----:B--2---:R-:W-:Y:S05]  /*8a80*/  @!P0 NANOSLEEP.SYNCS 0x989680 ;  /* 0x009896800000895d */ /* 0x004fea0003900000 */
[----:B------:R-:W2:Y:S02]  /*8a90*/  @!P0 SYNCS.PHASECHK.TRANS64 P0, [R0+URZ], R2 ;  /* 0x00000002000085a7 */ /* 0x000ea400080010ff */
[----:B--2---:R-:W-:Y:S05]  /*8aa0*/  @!P0 BRA `(.L_x_137) ;  /* 0xfffffffc00f08947 */ /* 0x004fea000383ffff */
[----:B------:R-:W-:Y:S05]  /*8ab0*/  BRA `(.L_x_138) ;  /* 0xffffffa000407947 */ /* 0x000fea000383ffff */
.L_x_37:
[----:B------:R-:W-:-:S07]  /*8ac0*/  MOV R0, UR4 ;  /* 0x0000000400007c02 */ /* 0x000fce0008000f00 */
.L_x_139:
[----:B-1----:R1:W2:Y:S02]  /*8ad0*/  SYNCS.PHASECHK.TRANS64.TRYWAIT P0, [R0+URZ], R2 ;  /* 0x00000002000075a7 */ /* 0x0022a400080011ff */
[----:B--2---:R-:W-:Y:S05]  /*8ae0*/  @!P0 NANOSLEEP.SYNCS 0x989680 ;  /* 0x009896800000895d */ /* 0x004fea0003900000 */
[----:B------:R-:W2:Y:S02]  /*8af0*/  @!P0 SYNCS.PHASECHK.TRANS64 P0, [R0+URZ], R2 ;  /* 0x00000002000085a7 */ /* 0x000ea400080010ff */
[----:B--2---:R-:W-:Y:S05]  /*8b00*/  @!P0 BRA `(.L_x_139) ;  /* 0xfffffffc00f08947 */ /* 0x004fea000383ffff */
[----:B------:R-:W-:Y:S05]  /*8b10*/  BRA `(.L_x_140) ;  /* 0xffffffa000507947 */ /* 0x000fea000383ffff */
.L_x_38:
[----:B------:R-:W-:-:S07]  /*8b20*/  MOV R0, UR4 ;  /* 0x0000000400007c02 */ /* 0x000fce0008000f00 */
.L_x_141:
[----:B-1----:R1:W2:Y:S02]  /*8b30*/  SYNCS.PHASECHK.TRANS64.TRYWAIT P0, [R0+URZ], R2 ;  /* 0x00000002000075a7 */ /* 0x0022a400080011ff */
[----:B--2---:R-:W-:Y:S05]  /*8b40*/  @!P0 NANOSLEEP.SYNCS 0x989680 ;  /* 0x009896800000895d */ /* 0x004fea0003900000 */
[----:B------:R-:W2:Y:S02]  /*8b50*/  @!P0 SYNCS.PHASECHK.TRANS64 P0, [R0+URZ], R2 ;  /* 0x00000002000085a7 */ /* 0x000ea400080010ff */
[----:B--2---:R-:W-:Y:S05]  /*8b60*/  @!P0 BRA `(.L_x_141) ;  /* 0xfffffffc00f08947 */ /* 0x004fea000383ffff */
[----:B------:R-:W-:Y:S05]  /*8b70*/  BRA `(.L_x_142) ;  /* 0xffffffa000607947 */ /* 0x000fea000383ffff */
.L_x_39:
[----:B------:R-:W-:-:S07]  /*8b80*/  MOV R0, UR4 ;  /* 0x0000000400007c02 */ /* 0x000fce0008000f00 */
.L_x_143:
[----:B-1----:R1:W2:Y:S02]  /*8b90*/  SYNCS.PHASECHK.TRANS64.TRYWAIT P0, [R0+URZ], R2 ;  /* 0x00000002000075a7 */ /* 0x0022a400080011ff */
[----:B--2---:R-:W-:Y:S05]  /*8ba0*/  @!P0 NANOSLEEP.SYNCS 0x989680 ;  /* 0x009896800000895d */ /* 0x004fea0003900000 */
[----:B------:R-:W2:Y:S02]  /*8bb0*/  @!P0 SYNCS.PHASECHK.TRANS64 P0, [R0+URZ], R2 ;  /* 0x00000002000085a7 */ /* 0x000ea400080010ff */
[----:B--2---:R-:W-:Y:S05]  /*8bc0*/  @!P0 BRA `(.L_x_143) ;  /* 0xfffffffc00f08947 */ /* 0x004fea000383ffff */
[----:B------:R-:W-:Y:S05]  /*8bd0*/  BRA `(.L_x_144) ;  /* 0xffffffa000707947 */ /* 0x000fea000383ffff */
.L_x_40:
[----:B------:R-:W-:-:S07]  /*8be0*/  MOV R0, UR4 ;  /* 0x0000000400007c02 */ /* 0x000fce0008000f00 */
.L_x_145:
[----:B-1----:R1:W2:Y:S02]  /*8bf0*/  SYNCS.PHASECHK.TRANS64.TRYWAIT P0, [R0+URZ], R2 ;  /* 0x00000002000075a7 */ /* 0x0022a400080011ff */
[----:B--2---:R-:W-:Y:S05]  /*8c00*/  @!P0 NANOSLEEP.SYNCS 0x989680 ;  /* 0x009896800000895d */ /* 0x004fea0003900000 */
[----:B------:R-:W2:Y:S02]  /*8c10*/  @!P0 SYNCS.PHASECHK.TRANS64 P0, [R0+URZ], R2 ;  /* 0x00000002000085a7 */ /* 0x000ea400080010ff */
[----:B--2---:R-:W-:Y:S05]  /*8c20*/  @!P0 BRA `(.L_x_145) ;  /* 0xfffffffc00f08947 */ /* 0x004fea000383ffff */
[----:B------:R-:W-:Y:S05]  /*8c30*/  BRA `(.L_x_146) ;  /* 0xffffffa000807947 */ /* 0x000fea000383ffff */
.L_x_41:
[----:B------:R-:W-:-:S07]  /*8c40*/  MOV R0, UR4 ;  /* 0x0000000400007c02 */ /* 0x000fce0008000f00 */
.L_x_147:
[----:B-1----:R1:W2:Y:S02]  /*8c50*/  SYNCS.PHASECHK.TRANS64.TRYWAIT P0, [R0+URZ], R2 ;  /* 0x00000002000075a7 */ /* 0x0022a400080011ff */
[----:B--2---:R-:W-:Y:S05]  /*8c60*/  @!P0 NANOSLEEP.SYNCS 0x989680 ;  /* 0x009896800000895d */ /* 0x004fea0003900000 */
[----:B------:R-:W2:Y:S02]  /*8c70*/  @!P0 SYNCS.PHASECHK.TRANS64 P0, [R0+URZ], R2 ;  /* 0x00000002000085a7 */ /* 0x000ea400080010ff */
[----:B--2---:R-:W-:Y:S05]  /*8c80*/  @!P0 BRA `(.L_x_147) ;  /* 0xfffffffc00f08947 */ /* 0x004fea000383ffff */
[----:B------:R-:W-:Y:S05]  /*8c90*/  BRA `(.L_x_148) ;  /* 0xffffffa000907947 */ /* 0x000fea000383ffff */
.L_x_42:
[----:B------:R-:W-:-:S07]  /*8ca0*/  MOV R0, UR4 ;  /* 0x0000000400007c02 */ /* 0x000fce0008000f00 */
.L_x_149:
[----:B-1----:R1:W2:Y:S02]  /*8cb0*/  SYNCS.PHASECHK.TRANS64.TRYWAIT P0, [R0+URZ], R2 ;  /* 0x00000002000075a7 */ /* 0x0022a400080011ff */
[----:B--2---:R-:W-:Y:S05]  /*8cc0*/  @!P0 NANOSLEEP.SYNCS 0x989680 ;  /* 0x009896800000895d */ /* 0x004fea0003900000 */
[----:B------:R-:W2:Y:S02]  /*8cd0*/  @!P0 SYNCS.PHASECHK.TRANS64 P0, [R0+URZ], R2 ;  /* 0x00000002000085a7 */ /* 0x000ea400080010ff */
[----:B--2---:R-:W-:Y:S05]  /*8ce0*/  @!P0 BRA `(.L_x_149) ;  /* 0xfffffffc00f08947 */ /* 0x004fea000383ffff */
[----:B------:R-:W-:Y:S05]  /*8cf0*/  BRA `(.L_x_150) ;  /* 0xffffffa000a07947 */ /* 0x000fea000383ffff */
.L_x_43:
[----:B------:R-:W-:-:S07]  /*8d00*/  MOV R0, UR4 ;  /* 0x0000000400007c02 */ /* 0x000fce0008000f00 */
.L_x_151:
[----:B-1----:R1:W2:Y:S02]  /*8d10*/  SYNCS.PHASECHK.TRANS64.TRYWAIT P0, [R0+URZ], R2 ;  /* 0x00000002000075a7 */ /* 0x0022a400080011ff */
[----:B--2---:R-:W-:Y:S05]  /*8d20*/  @!P0 NANOSLEEP.SYNCS 0x989680 ;  /* 0x009896800000895d */ /* 0x004fea0003900000 */
[----:B------:R-:W2:Y:S02]  /*8d30*/  @!P0 SYNCS.PHASECHK.TRANS64 P0, [R0+URZ], R2 ;  /* 0x00000002000085a7 */ /* 0x000ea400080010ff */
[----:B--2---:R-:W-:Y:S05]  /*8d40*/  @!P0 BRA `(.L_x_151) ;  /* 0xfffffffc00f08947 */ /* 0x004fea000383ffff */
[----:B------:R-:W-:Y:S05]  /*8d50*/  BRA `(.L_x_152) ;  /* 0xffffffa000b07947 */ /* 0x000fea000383ffff */
.L_x_44:
[----:B------:R-:W-:-:S07]  /*8d60*/  MOV R0, UR4 ;  /* 0x0000000400007c02 */ /* 0x000fce0008000f00 */
.L_x_153:
[----:B-1----:R1:W2:Y:S02]  /*8d70*/  SYNCS.PHASECHK.TRANS64.TRYWAIT P0, [R0+URZ], R2 ;  /* 0x00000002000075a7 */ /* 0x0022a400080011ff */
[----:B--2---:R-:W-:Y:S05]  /*8d80*/  @!P0 NANOSLEEP.SYNCS 0x989680 ;  /* 0x009896800000895d */ /* 0x004fea0003900000 */
[----:B------:R-:W2:Y:S02]  /*8d90*/  @!P0 SYNCS.PHASECHK.TRANS64 P0, [R0+URZ], R2 ;  /* 0x00000002000085a7 */ /* 0x000ea400080010ff */
[----:B--2---:R-:W-:Y:S05]  /*8da0*/  @!P0 BRA `(.L_x_153) ;  /* 0xfffffffc00f08947 */ /* 0x004fea000383ffff */
[----:B------:R-:W-:Y:S05]  /*8db0*/  BRA `(.L_x_154) ;  /* 0xffffffa000c07947 */ /* 0x000fea000383ffff */
.L_x_45:
[----:B------:R-:W-:-:S07]  /*8dc0*/  MOV R0, UR4 ;  /* 0x0000000400007c02 */ /* 0x000fce0008000f00 */
.L_x_155:
[----:B-1----:R1:W2:Y:S02]  /*8dd0*/  SYNCS.PHASECHK.TRANS64.TRYWAIT P0, [R0+URZ], R2 ;  /* 0x00000002000075a7 */ /* 0x0022a400080011ff */
[----:B--2---:R-:W-:Y:S05]  /*8de0*/  @!P0 NANOSLEEP.SYNCS 0x989680 ;  /* 0x009896800000895d */ /* 0x004fea0003900000 */
[----:B------:R-:W2:Y:S02]  /*8df0*/  @!P0 SYNCS.PHASECHK.TRANS64 P0, [R0+URZ], R2 ;  /* 0x00000002000085a7 */ /* 0x000ea400080010ff */
[----:B--2---:R-:W-:Y:S05]  /*8e00*/  @!P0 BRA `(.L_x_155) ;  /* 0xfffffffc00f08947 */ /* 0x004fea000383ffff */
[----:B------:R-:W-:Y:S05]  /*8e10*/  BRA `(.L_x_156) ;  /* 0xffffffa000d07947 */ /* 0x000fea000383ffff */
.L_x_46:
[----:B------:R-:W-:-:S07]  /*8e20*/  MOV R0, UR4 ;  /* 0x0000000400007c02 */ /* 0x000fce0008000f00 */
.L_x_157:
[----:B-1----:R1:W2:Y:S02]  /*8e30*/  SYNCS.PHASECHK.TRANS64.TRYWAIT P0, [R0+URZ], R2 ;  /* 0x00000002000075a7 */ /* 0x0022a400080011ff */
[----:B--2---:R-:W-:Y:S05]  /*8e40*/  @!P0 NANOSLEEP.SYNCS 0x989680 ;  /* 0x009896800000895d */ /* 0x004fea0003900000 */
[----:B------:R-:W2:Y:S02]  /*8e50*/  @!P0 SYNCS.PHASECHK.TRANS64 P0, [R0+URZ], R2 ;  /* 0x00000002000085a7 */ /* 0x000ea400080010ff */
[----:B--2---:R-:W-:Y:S05]  /*8e60*/  @!P0 BRA `(.L_x_157) ;  /* 0xfffffffc00f08947 */ /* 0x004fea000383ffff */
[----:B------:R-:W-:Y:S05]  /*8e70*/  BRA `(.L_x_158) ;  /* 0xffffffa000e07947 */ /* 0x000fea000383ffff */
.L_x_47:
[----:B------:R-:W-:-:S07]  /*8e80*/  MOV R0, UR4 ;  /* 0x0000000400007c02 */ /* 0x000fce0008000f00 */
.L_x_159:
[----:B-1----:R1:W2:Y:S02]  /*8e90*/  SYNCS.PHASECHK.TRANS64.TRYWAIT P0, [R0+URZ], R2 ;  /* 0x00000002000075a7 */ /* 0x0022a400080011ff */
[----:B--2---:R-:W-:Y:S05]  /*8ea0*/  @!P0 NANOSLEEP.SYNCS 0x989680 ;  /* 0x009896800000895d */ /* 0x004fea0003900000 */
[----:B------:R-:W2:Y:S02]  /*8eb0*/  @!P0 SYNCS.PHASECHK.TRANS64 P0, [R0+URZ], R2 ;  /* 0x00000002000085a7 */ /* 0x000ea400080010ff */
[----:B--2---:R-:W-:Y:S05]  /*8ec0*/  @!P0 BRA `(.L_x_159) ;  /* 0xfffffffc00f08947 */ /* 0x004fea000383ffff */
[----:B------:R-:W-:Y:S05]  /*8ed0*/  BRA `(.L_x_160) ;  /* 0xffffffa000f07947 */ /* 0x000fea000383ffff */
.L_x_48:
[----:B------:R-:W-:-:S07]  /*8ee0*/  MOV R0, UR4 ;  /* 0x0000000400007c02 */ /* 0x000fce0008000f00 */
.L_x_161:
[----:B-1----:R1:W2:Y:S02]  /*8ef0*/  SYNCS.PHASECHK.TRANS64.TRYWAIT P0, [R0+URZ], R2 ;  /* 0x00000002000075a7 */ /* 0x0022a400080011ff */
[----:B--2---:R-:W-:Y:S05]  /*8f00*/  @!P0 NANOSLEEP.SYNCS 0x989680 ;  /* 0x009896800000895d */ /* 0x004fea0003900000 */
[----:B------:R-:W2:Y:S02]  /*8f10*/  @!P0 SYNCS.PHASECHK.TRANS64 P0, [R0+URZ], R2 ;  /* 0x00000002000085a7 */ /* 0x000ea400080010ff */
[----:B--2---:R-:W-:Y:S05]  /*8f20*/  @!P0 BRA `(.L_x_161) ;  /* 0xfffffffc00f08947 */ /* 0x004fea000383ffff */
[----:B------:R-:W-:Y:S05]  /*8f30*/  BRA `(.L_x_162) ;  /* 0xffffffa400007947 */ /* 0x000fea000383ffff */
.L_x_49:
[----:B------:R-:W-:-:S07]  /*8f40*/  MOV R0, UR4 ;  /* 0x0000000400007c02 */ /* 0x000fce0008000f00 */
.L_x_163:
[----:B-1----:R1:W2:Y:S02]  /*8f50*/  SYNCS.PHASECHK.TRANS64.TRYWAIT P0, [R0+URZ], R2 ;  /* 0x00000002000075a7 */ /* 0x0022a400080011ff */
[----:B--2---:R-:W-:Y:S05]  /*8f60*/  @!P0 NANOSLEEP.SYNCS 0x989680 ;  /* 0x009896800000895d */ /* 0x004fea0003900000 */
[----:B------:R-:W2:Y:S02]  /*8f70*/  @!P0 SYNCS.PHASECHK.TRANS64 P0, [R0+URZ], R2 ;  /* 0x00000002000085a7 */ /* 0x000ea400080010ff */
[----:B--2---:R-:W-:Y:S05]  /*8f80*/  @!P0 BRA `(.L_x_163) ;  /* 0xfffffffc00f08947 */ /* 0x004fea000383ffff */
[----:B------:R-:W-:Y:S05]  /*8f90*/  BRA `(.L_x_164) ;  /* 0xffffffa400107947 */ /* 0x000fea000383ffff */
.L_x_50:
[----:B------:R-:W-:-:S07]  /*8fa0*/  MOV R0, UR4 ;  /* 0x0000000400007c02 */ /* 0x000fce0008000f00 */
.L_x_165:
[----:B-1----:R1:W2:Y:S02]  /*8fb0*/  SYNCS.PHASECHK.TRANS64.TRYWAIT P0, [R0+URZ], R2 ;  /* 0x00000002000075a7 */ /* 0x0022a400080011ff */
[----:B--2---:R-:W-:Y:S05]  /*8fc0*/  @!P0 NANOSLEEP.SYNCS 0x989680 ;  /* 0x009896800000895d */ /* 0x004fea0003900000 */
[----:B------:R-:W2:Y:S02]  /*8fd0*/  @!P0 SYNCS.PHASECHK.TRANS64 P0, [R0+URZ], R2 ;  /* 0x00000002000085a7 */ /* 0x000ea400080010ff */
[----:B--2---:R-:W-:Y:S05]  /*8fe0*/  @!P0 BRA `(.L_x_165) ;  /* 0xfffffffc00f08947 */ /* 0x004fea000383ffff */
[----:B------:R-:W-:Y:S05]  /*8ff0*/  BRA `(.L_x_166) ;  /* 0xffffffa400207947 */ /* 0x000fea000383ffff */
.L_x_51:
[----:B------:R-:W-:-:S07]  /*9000*/  MOV R0, UR4 ;  /* 0x0000000400007c02 */ /* 0x000fce0008000f00 */
.L_x_167:
[----:B-1----:R1:W2:Y:S02]  /*9010*/  SYNCS.PHASECHK.TRANS64.TRYWAIT P0, [R0+URZ], R2 ;  /* 0x00000002000075a7 */ /* 0x0022a400080011ff */
[----:B--2---:R-:W-:Y:S05]  /*9020*/  @!P0 NANOSLEEP.SYNCS 0x989680 ;  /* 0x009896800000895d */ /* 0x004fea0003900000 */
[----:B------:R-:W2:Y:S02]  /*9030*/  @!P0 SYNCS.PHASECHK.TRANS64 P0, [R0+URZ], R2 ;  /* 0x00000002000085a7 */ /* 0x000ea400080010ff */
[----:B--2---:R-:W-:Y:S05]  /*9040*/  @!P0 BRA `(.L_x_167) ;  /* 0xfffffffc00f08947 */ /* 0x004fea000383ffff */
[----:B------:R-:W-:Y:S05]  /*9050*/  BRA `(.L_x_168) ;  /* 0xffffffa400307947 */ /* 0x000fea000383ffff */
.L_x_52:
[----:B------:R-:W-:-:S07]  /*9060*/  MOV R0, UR4 ;  /* 0x0000000400007c02 */ /* 0x000fce0008000f00 */
.L_x_169:
[----:B-1----:R1:W2:Y:S02]  /*9070*/  SYNCS.PHASECHK.TRANS64.TRYWAIT P0, [R0+URZ], R2 ;  /* 0x00000002000075a7 */ /* 0x0022a400080011ff */
[----:B--2---:R-:W-:Y:S05]  /*9080*/  @!P0 NANOSLEEP.SYNCS 0x989680 ;  /* 0x009896800000895d */ /* 0x004fea0003900000 */
[----:B------:R-:W2:Y:S02]  /*9090*/  @!P0 SYNCS.PHASECHK.TRANS64 P0, [R0+URZ], R2 ;  /* 0x00000002000085a7 */ /* 0x000ea400080010ff */
[----:B--2---:R-:W-:Y:S05]  /*90a0*/  @!P0 BRA `(.L_x_169) ;  /* 0xfffffffc00f08947 */ /* 0x004fea000383ffff */
[----:B------:R-:W-:Y:S05]  /*90b0*/  BRA `(.L_x_170) ;  /* 0xffffffa400407947 */ /* 0x000fea000383ffff */
.L_x_53:
[----:B------:R-:W-:-:S07]  /*90c0*/  MOV R0, UR4 ;  /* 0x0000000400007c02 */ /* 0x000fce0008000f00 */
.L_x_171:
[----:B-1----:R1:W2:Y:S02]  /*90d0*/  SYNCS.PHASECHK.TRANS64.TRYWAIT P0, [R0+URZ], R2 ;  /* 0x00000002000075a7 */ /* 0x0022a400080011ff */
[----:B--2---:R-:W-:Y:S05]  /*90e0*/  @!P0 NANOSLEEP.SYNCS 0x989680 ;  /* 0x009896800000895d */ /* 0x004fea0003900000 */
[----:B------:R-:W2:Y:S02]  /*90f0*/  @!P0 SYNCS.PHASECHK.TRANS64 P0, [R0+URZ], R2 ;  /* 0x00000002000085a7 */ /* 0x000ea400080010ff */
[----:B--2---:R-:W-:Y:S05]  /*9100*/  @!P0 BRA `(.L_x_171) ;  /* 0xfffffffc00f08947 */ /* 0x004fea000383ffff */
[----:B------:R-:W-:Y:S05]  /*9110*/  BRA `(.L_x_172) ;  /* 0xffffffa400507947 */ /* 0x000fea000383ffff */
.L_x_54:
[----:B------:R-:W-:-:S07]  /*9120*/  MOV R0, UR4 ;  /* 0x0000000400007c02 */ /* 0x000fce0008000f00 */
.L_x_173:
[----:B-1----:R1:W2:Y:S02]  /*9130*/  SYNCS.PHASECHK.TRANS64.TRYWAIT P0, [R0+URZ], R2 ;  /* 0x00000002000075a7 */ /* 0x0022a400080011ff */
[----:B--2---:R-:W-:Y:S05]  /*9140*/  @!P0 NANOSLEEP.SYNCS 0x989680 ;  /* 0x009896800000895d */ /* 0x004fea0003900000 */
[----:B------:R-:W2:Y:S02]  /*9150*/  @!P0 SYNCS.PHASECHK.TRANS64 P0, [R0+URZ], R2 ;  /* 0x00000002000085a7 */ /* 0x000ea400080010ff */
[----:B--2---:R-:W-:Y:S05]  /*9160*/  @!P0 BRA `(.L_x_173) ;  /* 0xfffffffc00f08947 */ /* 0x004fea000383ffff */
[----:B------:R-:W-:Y:S05]  /*9170*/  BRA `(.L_x_174) ;  /* 0xffffffa400607947 */ /* 0x000fea000383ffff */
.L_x_55:
[----:B------:R-:W-:-:S07]  /*9180*/  MOV R0, UR4 ;  /* 0x0000000400007c02 */ /* 0x000fce0008000f00 */
.L_x_175:
[----:B-1----:R1:W2:Y:S02]  /*9190*/  SYNCS.PHASECHK.TRANS64.TRYWAIT P0, [R0+URZ], R2 ;  /* 0x00000002000075a7 */ /* 0x0022a400080011ff */
[----:B--2---:R-:W-:Y:S05]  /*91a0*/  @!P0 NANOSLEEP.SYNCS 0x989680 ;  /* 0x009896800000895d */ /* 0x004fea0003900000 */
[----:B------:R-:W2:Y:S02]  /*91b0*/  @!P0 SYNCS.PHASECHK.TRANS64 P0, [R0+URZ], R2 ;  /* 0x00000002000085a7 */ /* 0x000ea400080010ff */
[----:B--2---:R-:W-:Y:S05]  /*91c0*/  @!P0 BRA `(.L_x_175) ;  /* 0xfffffffc00f08947 */ /* 0x004fea000383ffff */
[----:B------:R-:W-:Y:S05]  /*91d0*/  BRA `(.L_x_176) ;  /* 0xffffffa400707947 */ /* 0x000fea000383ffff */
.L_x_56:
[----:B------:R-:W-:-:S07]  /*91e0*/  MOV R0, UR4 ;  /* 0x0000000400007c02 */ /* 0x000fce0008000f00 */
.L_x_177:
[----:B-1----:R1:W2:Y:S02]  /*91f0*/  SYNCS.PHASECHK.TRANS64.TRYWAIT P0, [R0+URZ], R2 ;  /* 0x00000002000075a7 */ /* 0x0022a400080011ff */
[----:B--2---:R-:W-:Y:S05]  /*9200*/  @!P0 NANOSLEEP.SYNCS 0x989680 ;  /* 0x009896800000895d */ /* 0x004fea0003900000 */
[----:B------:R-:W2:Y:S02]  /*9210*/  @!P0 SYNCS.PHASECHK.TRANS64 P0, [R0+URZ], R2 ;  /* 0x00000002000085a7 */ /* 0x000ea400080010ff */
[----:B--2---:R-:W-:Y:S05]  /*9220*/  @!P0 BRA `(.L_x_177) ;  /* 0xfffffffc00f08947 */ /* 0x004fea000383ffff */
[----:B------:R-:W-:Y:S05]  /*9230*/  BRA `(.L_x_178) ;  /* 0xffffffa400807947 */ /* 0x000fea000383ffff */
.L_x_57:
[----:B------:R-:W-:-:S07]  /*9240*/  MOV R0, UR4 ;  /* 0x0000000400007c02 */ /* 0x000fce0008000f00 */
.L_x_179:
[----:B-1----:R1:W2:Y:S02]  /*9250*/  SYNCS.PHASECHK.TRANS64.TRYWAIT P0, [R0+URZ], R2 ;  /* 0x00000002000075a7 */ /* 0x0022a400080011ff */
[----:B--2---:R-:W-:Y:S05]  /*9260*/  @!P0 NANOSLEEP.SYNCS 0x989680 ;  /* 0x009896800000895d */ /* 0x004fea0003900000 */
[----:B------:R-:W2:Y:S02]  /*9270*/  @!P0 SYNCS.PHASECHK.TRANS64 P0, [R0+URZ], R2 ;  /* 0x00000002000085a7 */ /* 0x000ea400080010ff */
[----:B--2---:R-:W-:Y:S05]  /*9280*/  @!P0 BRA `(.L_x_179) ;  /* 0xfffffffc00f08947 */ /* 0x004fea000383ffff */
[----:B------:R-:W-:Y:S05]  /*9290*/  BRA `(.L_x_180) ;  /* 0xffffffa400907947 */ /* 0x000fea000383ffff */
.L_x_58:
[----:B------:R-:W-:-:S07]  /*92a0*/  MOV R0, UR4 ;  /* 0x0000000400007c02 */ /* 0x000fce0008000f00 */
.L_x_181:
[----:B-1----:R1:W2:Y:S02]  /*92b0*/  SYNCS.PHASECHK.TRANS64.TRYWAIT P0, [R0+URZ], R2 ;  /* 0x00000002000075a7 */ /* 0x0022a400080011ff */
[----:B--2---:R-:W-:Y:S05]  /*92c0*/  @!P0 NANOSLEEP.SYNCS 0x989680 ;  /* 0x009896800000895d */ /* 0x004fea0003900000 */
[----:B------:R-:W2:Y:S02]  /*92d0*/  @!P0 SYNCS.PHASECHK.TRANS64 P0, [R0+URZ], R2 ;  /* 0x00000002000085a7 */ /* 0x000ea400080010ff */
[----:B--2---:R-:W-:Y:S05]  /*92e0*/  @!P0 BRA `(.L_x_181) ;  /* 0xfffffffc00f08947 */ /* 0x004fea000383ffff */
[----:B------:R-:W-:Y:S05]  /*92f0*/  BRA `(.L_x_182) ;  /* 0xffffffa400a07947 */ /* 0x000fea000383ffff */
.L_x_59:
[----:B------:R-:W-:-:S07]  /*9300*/  MOV R0, UR4 ;  /* 0x0000000400007c02 */ /* 0x000fce0008000f00 */
.L_x_183:
[----:B-1----:R1:W2:Y:S02]  /*9310*/  SYNCS.PHASECHK.TRANS64.TRYWAIT P0, [R0+URZ], R2 ;  /* 0x00000002000075a7 */ /* 0x0022a400080011ff */
[----:B--2---:R-:W-:Y:S05]  /*9320*/  @!P0 NANOSLEEP.SYNCS 0x989680 ;  /* 0x009896800000895d */ /* 0x004fea0003900000 */
[----:B------:R-:W2:Y:S02]  /*9330*/  @!P0 SYNCS.PHASECHK.TRANS64 P0, [R0+URZ], R2 ;  /* 0x00000002000085a7 */ /* 0x000ea400080010ff */
[----:B--2---:R-:W-:Y:S05]  /*9340*/  @!P0 BRA `(.L_x_183) ;  /* 0xfffffffc00f08947 */ /* 0x004fea000383ffff */
[----:B------:R-:W-:Y:S05]  /*9350*/  BRA `(.L_x_184) ;  /* 0xffffffa400b07947 */ /* 0x000fea000383ffff */
.L_x_60:
[----:B------:R-:W-:-:S07]  /*9360*/  MOV R0, UR4 ;  /* 0x0000000400007c02 */ /* 0x000fce0008000f00 */
.L_x_185:
[----:B-1----:R1:W2:Y:S02]  /*9370*/  SYNCS.PHASECHK.TRANS64.TRYWAIT P0, [R0+URZ], R2 ;  /* 0x00000002000075a7 */ /* 0x0022a400080011ff */
[----:B--2---:R-:W-:Y:S05]  /*9380*/  @!P0 NANOSLEEP.SYNCS 0x989680 ;  /* 0x009896800000895d */ /* 0x004fea0003900000 */
[----:B------:R-:W2:Y:S02]  /*9390*/  @!P0 SYNCS.PHASECHK.TRANS64 P0, [R0+URZ], R2 ;  /* 0x00000002000085a7 */ /* 0x000ea400080010ff */
[----:B--2---:R-:W-:Y:S05]  /*93a0*/  @!P0 BRA `(.L_x_185) ;  /* 0xfffffffc00f08947 */ /* 0x004fea000383ffff */
[----:B------:R-:W-:Y:S05]  /*93b0*/  BRA `(.L_x_186) ;  /* 0xffffffa400c07947 */ /* 0x000fea000383ffff */
.L_x_61:
[----:B------:R-:W-:-:S07]  /*93c0*/  MOV R0, UR4 ;  /* 0x0000000400007c02 */ /* 0x000fce0008000f00 */
.L_x_187:
[----:B-1----:R1:W2:Y:S02]  /*93d0*/  SYNCS.PHASECHK.TRANS64.TRYWAIT P0, [R0+URZ], R2 ;  /* 0x00000002000075a7 */ /* 0x0022a400080011ff */
[----:B--2---:R-:W-:Y:S05]  /*93e0*/  @!P0 NANOSLEEP.SYNCS 0x989680 ;  /* 0x009896800000895d */ /* 0x004fea0003900000 */
[----:B------:R-:W2:Y:S02]  /*93f0*/  @!P0 SYNCS.PHASECHK.TRANS64 P0, [R0+URZ], R2 ;  /* 0x00000002000085a7 */ /* 0x000ea400080010ff */
[----:B--2---:R-:W-:Y:S05]  /*9400*/  @!P0 BRA `(.L_x_187) ;  /* 0xfffffffc00f08947 */ /* 0x004fea000383ffff */
[----:B------:R-:W-:Y:S05]  /*9410*/  BRA `(.L_x_188) ;  /* 0xffffffa400d07947 */ /* 0x000fea000383ffff */
.L_x_62:
[----:B------:R-:W-:-:S07]  /*9420*/  MOV R0, UR4 ;  /* 0x0000000400007c02 */ /* 0x000fce0008000f00 */
.L_x_189:
[----:B-1----:R1:W2:Y:S02]  /*9430*/  SYNCS.PHASECHK.TRANS64.TRYWAIT P0, [R0+URZ], R2 ;  /* 0x00000002000075a7 */ /* 0x0022a400080011ff */
[----:B--2---:R-:W-:Y:S05]  /*9440*/  @!P0 NANOSLEEP.SYNCS 0x989680 ;  /* 0x009896800000895d */ /* 0x004fea0003900000 */
[----:B------:R-:W2:Y:S02]  /*9450*/  @!P0 SYNCS.PHASECHK.TRANS64 P0, [R0+URZ], R2 ;  /* 0x00000002000085a7 */ /* 0x000ea400080010ff */
[----:B--2---:R-:W-:Y:S05]  /*9460*/  @!P0 BRA `(.L_x_189) ;  /* 0xfffffffc00f08947 */ /* 0x004fea000383ffff */
[----:B------:R-:W-:Y:S05]  /*9470*/  BRA `(.L_x_190) ;  /* 0xffffffa400e07947 */ /* 0x000fea000383ffff */
.L_x_63:
[----:B------:R-:W-:-:S07]  /*9480*/  MOV R0, UR4 ;  /* 0x0000000400007c02 */ /* 0x000fce0008000f00 */
.L_x_191:
[----:B-1----:R1:W2:Y:S02]  /*9490*/  SYNCS.PHASECHK.TRANS64.TRYWAIT P0, [R0+URZ], R2 ;  /* 0x00000002000075a7 */ /* 0x0022a400080011ff */
[----:B--2---:R-:W-:Y:S05]  /*94a0*/  @!P0 NANOSLEEP.SYNCS 0x989680 ;  /* 0x009896800000895d */ /* 0x004fea0003900000 */
[----:B------:R-:W2:Y:S02]  /*94b0*/  @!P0 SYNCS.PHASECHK.TRANS64 P0, [R0+URZ], R2 ;  /* 0x00000002000085a7 */ /* 0x000ea400080010ff */
[----:B--2---:R-:W-:Y:S05]  /*94c0*/  @!P0 BRA `(.L_x_191) ;  /* 0xfffffffc00f08947 */ /* 0x004fea000383ffff */
[----:B------:R-:W-:Y:S05]  /*94d0*/  BRA `(.L_x_192) ;  /* 0xffffffa400f07947 */ /* 0x000fea000383ffff */
.L_x_64:
[----:B------:R-:W-:-:S07]  /*94e0*/  MOV R0, UR4 ;  /* 0x0000000400007c02 */ /* 0x000fce0008000f00 */
.L_x_193:
[----:B-1----:R1:W2:Y:S02]  /*94f0*/  SYNCS.PHASECHK.TRANS64.TRYWAIT P0, [R0+URZ], R2 ;  /* 0x00000002000075a7 */ /* 0x0022a400080011ff */
[----:B--2---:R-:W-:Y:S05]  /*9500*/  @!P0 NANOSLEEP.SYNCS 0x989680 ;  /* 0x009896800000895d */ /* 0x004fea0003900000 */
[----:B------:R-:W2:Y:S02]  /*9510*/  @!P0 SYNCS.PHASECHK.TRANS64 P0, [R0+URZ], R2 ;  /* 0x00000002000085a7 */ /* 0x000ea400080010ff */
[----:B--2---:R-:W-:Y:S05]  /*9520*/  @!P0 BRA `(.L_x_193) ;  /* 0xfffffffc00f08947 */ /* 0x004fea000383ffff */
[----:B------:R-:W-:Y:S05]  /*9530*/  BRA `(.L_x_194) ;  /* 0xffffffa800007947 */ /* 0x000fea000383ffff */
.L_x_65:
[----:B------:R-:W-:-:S07]  /*9540*/  MOV R0, UR4 ;  /* 0x0000000400007c02 */ /* 0x000fce0008000f00 */
.L_x_195:
[----:B-1----:R1:W2:Y:S02]  /*9550*/  SYNCS.PHASECHK.TRANS64.TRYWAIT P0, [R0+URZ], R2 ;  /* 0x00000002000075a7 */ /* 0x0022a400080011ff */
[----:B--2---:R-:W-:Y:S05]  /*9560*/  @!P0 NANOSLEEP.SYNCS 0x989680 ;  /* 0x009896800000895d */ /* 0x004fea0003900000 */
[----:B------:R-:W2:Y:S02]  /*9570*/  @!P0 SYNCS.PHASECHK.TRANS64 P0, [R0+URZ], R2 ;  /* 0x00000002000085a7 */ /* 0x000ea400080010ff */
[----:B--2---:R-:W-:Y:S05]  /*9580*/  @!P0 BRA `(.L_x_195) ;  /* 0xfffffffc00f08947 */ /* 0x004fea000383ffff */
[----:B------:R-:W-:Y:S05]  /*9590*/  BRA `(.L_x_196) ;  /* 0xffffffa800107947 */ /* 0x000fea000383ffff */
.L_x_66:
[----:B------:R-:W-:-:S07]  /*95a0*/  MOV R0, UR4 ;  /* 0x0000000400007c02 */ /* 0x000fce0008000f00 */
.L_x_197:
[----:B-1----:R1:W2:Y:S02]  /*95b0*/  SYNCS.PHASECHK.TRANS64.TRYWAIT P0, [R0+URZ], R2 ;  /* 0x00000002000075a7 */ /* 0x0022a400080011ff */
[----:B--2---:R-:W-:Y:S05]  /*95c0*/  @!P0 NANOSLEEP.SYNCS 0x989680 ;  /* 0x009896800000895d */ /* 0x004fea0003900000 */
[----:B------:R-:W2:Y:S02]  /*95d0*/  @!P0 SYNCS.PHASECHK.TRANS64 P0, [R0+URZ], R2 ;  /* 0x00000002000085a7 */ /* 0x000ea400080010ff */
[----:B--2---:R-:W-:Y:S05]  /*95e0*/  @!P0 BRA `(.L_x_197) ;  /* 0xfffffffc00f08947 */ /* 0x004fea000383ffff */
[----:B------:R-:W-:Y:S05]  /*95f0*/  BRA `(.L_x_198) ;  /* 0xffffffa800207947 */ /* 0x000fea000383ffff */
.L_x_69:
[----:B------:R-:W-:-:S07]  /*9600*/  MOV R4, UR45 ;  /* 0x0000002d00047c02 */ /* 0x000fce0008000f00 */
.L_x_199:
[----:B-1----:R1:W2:Y:S02]  /*9610*/  SYNCS.PHASECHK.TRANS64.TRYWAIT P1, [R4+URZ+0x258], R6 ;  /* 0x00025806040075a7 */ /* 0x0022a400080211ff */
[----:B--2---:R-:W-:Y:S05]  /*9620*/  @!P1 NANOSLEEP.SYNCS 0x989680 ;  /* 0x009896800000995d */ /* 0x004fea0003900000 */
[----:B------:R-:W2:Y:S02]  /*9630*/  @!P1 SYNCS.PHASECHK.TRANS64 P1, [R4+URZ+0x258], R6 ;  /* 0x00025806040095a7 */ /* 0x000ea400080210ff */
[----:B--2---:R-:W-:Y:S05]  /*9640*/  @!P1 BRA `(.L_x_199) ;  /* 0xfffffffc00f09947 */ /* 0x004fea000383ffff */
[----:B------:R-:W-:Y:S05]  /*9650*/  BRA `(.L_x_200) ;  /* 0xffffffa800887947 */ /* 0x000fea000383ffff */
.L_x_70:
[----:B-1----:R-:W-:-:S07]  /*9660*/  MOV R4, UR45 ;  /* 0x0000002d00047c02 */ /* 0x002fce0008000f00 */
.L_x_201:
[----:B-1----:R1:W2:Y:S02]  /*9670*/  SYNCS.PHASECHK.TRANS64.TRYWAIT P1, [R4+URZ+0x250], R5 ;  /* 0x00025005040075a7 */ /* 0x0022a400080211ff */
[----:B--2---:R-:W-:Y:S05]  /*9680*/  @!P1 NANOSLEEP.SYNCS 0x989680 ;  /* 0x009896800000995d */ /* 0x004fea0003900000 */
[----:B------:R-:W2:Y:S02]  /*9690*/  @!P1 SYNCS.PHASECHK.TRANS64 P1, [R4+URZ+0x250], R5 ;  /* 0x00025005040095a7 */ /* 0x000ea400080210ff */
[----:B--2---:R-:W-:Y:S05]  /*96a0*/  @!P1 BRA `(.L_x_201) ;  /* 0xfffffffc00f09947 */ /* 0x004fea000383ffff */
[----:B------:R-:W-:Y:S05]  /*96b0*/  BRA `(.L_x_202) ;  /* 0xffffffa800907947 */ /* 0x000fea000383ffff */
.L_x_78:
[----:B------:R-:W-:-:S07]  /*96c0*/  MOV R0, UR6 ;  /* 0x0000000600007c02 */ /* 0x000fce0008000f00 */
.L_x_203:
[----:B-1----:R1:W2:Y:S02]  /*96d0*/  SYNCS.PHASECHK.TRANS64.TRYWAIT P0, [R0+URZ+0x250], R4 ;  /* 0x00025004000075a7 */ /* 0x0022a400080011ff */
[----:B--2---:R-:W-:Y:S05]  /*96e0*/  @!P0 NANOSLEEP.SYNCS 0x989680 ;  /* 0x009896800000895d */ /* 0x004fea0003900000 */
[----:B------:R-:W2:Y:S02]  /*96f0*/  @!P0 SYNCS.PHASECHK.TRANS64 P0, [R0+URZ+0x250], R4 ;  /* 0x00025004000085a7 */ /* 0x000ea400080010ff */
[----:B--2---:R-:W-:Y:S05]  /*9700*/  @!P0 BRA `(.L_x_203) ;  /* 0xfffffffc00f08947 */ /* 0x004fea000383ffff */
[----:B------:R-:W-:Y:S05]  /*9710*/  BRA `(.L_x_204) ;  /* 0xffffffac00f87947 */ /* 0x000fea000383ffff */
.L_x_79:
[----:B------:R-:W-:-:S07]  /*9720*/  MOV R4, UR8 ;  /* 0x0000000800047c02 */ /* 0x000fce0008000f00 */
.L_x_205:
[----:B-1----:R1:W2:Y:S02]  /*9730*/  SYNCS.PHASECHK.TRANS64.TRYWAIT P0, [R4+URZ+0x270], R0 ;  /* 0x00027000040075a7 */ /* 0x0022a400080011ff */
[----:B--2---:R-:W-:Y:S05]  /*9740*/  @!P0 NANOSLEEP.SYNCS 0x989680 ;  /* 0x009896800000895d */ /* 0x004fea0003900000 */
[----:B------:R-:W2:Y:S02]  /*9750*/  @!P0 SYNCS.PHASECHK.TRANS64 P0, [R4+URZ+0x270], R0 ;  /* 0x00027000040085a7 */ /* 0x000ea400080010ff */
[----:B--2---:R-:W-:Y:S05]  /*9760*/  @!P0 BRA `(.L_x_205) ;  /* 0xfffffffc00f08947 */ /* 0x004fea000383ffff */
[----:B------:R-:W-:Y:S05]  /*9770*/  BRA `(.L_x_206) ;  /* 0xffffffb000147947 */ /* 0x000fea000383ffff */
.L_x_82:
[----:B-1----:R-:W-:Y:S07]  /*9780*/  MOV R0, UR7 ;  /* 0x0000000700007c02 */ /* 0x002fee0008000f00 */
.L_x_207:
[----:B-1----:R1:W2:Y:S02]  /*9790*/  SYNCS.PHASECHK.TRANS64.TRYWAIT P0, [R0+URZ], R5 ;  /* 0x00000005000075a7 */ /* 0x0022a400080011ff */
[----:B--2---:R-:W-:Y:S05]  /*97a0*/  @!P0 NANOSLEEP.SYNCS 0x989680 ;  /* 0x009896800000895d */ /* 0x004fea0003900000 */
[----:B------:R-:W2:Y:S02]  /*97b0*/  @!P0 SYNCS.PHASECHK.TRANS64 P0, [R0+URZ], R5 ;  /* 0x00000005000085a7 */ /* 0x000ea400080010ff */
[----:B--2---:R-:W-:Y:S05]  /*97c0*/  @!P0 BRA `(.L_x_207) ;  /* 0xfffffffc00f08947 */ /* 0x004fea000383ffff */
[----:B------:R-:W-:Y:S05]  /*97d0*/  BRA `(.L_x_81) ;  /* 0xffffffb000387947 */ /* 0x000fea000383ffff */
.L_x_85:
[----:B------:R-:W-:-:S07]  /*97e0*/  MOV R0, UR5 ;  /* 0x0000000500007c02 */ /* 0x000fce0008000f00 */
.L_x_208:
[----:B-1----:R1:W3:Y:S02]  /*97f0*/  SYNCS.PHASECHK.TRANS64.TRYWAIT P0, [R0+URZ], R2 ;  /* 0x00000002000075a7 */ /* 0x0022e400080011ff */
[----:B---3--:R-:W-:Y:S05]  /*9800*/  @!P0 NANOSLEEP.SYNCS 0x989680 ;  /* 0x009896800000895d */ /* 0x008fea0003900000 */
[----:B------:R-:W3:Y:S02]  /*9810*/  @!P0 SYNCS.PHASECHK.TRANS64 P0, [R0+URZ], R2 ;  /* 0x00000002000085a7 */ /* 0x000ee400080010ff */
[----:B---3--:R-:W-:Y:S05]  /*9820*/  @!P0 BRA `(.L_x_208) ;  /* 0xfffffffc00f08947 */ /* 0x008fea000383ffff */
[----:B------:R-:W-:Y:S05]  /*9830*/  BRA `(.L_x_209) ;  /* 0xffffffb000e47947 */ /* 0x000fea000383ffff */
.L_x_86:
[----:B------:R-:W-:-:S07]  /*9840*/  MOV R0, UR7 ;  /* 0x0000000700007c02 */ /* 0x000fce0008000f00 */
.L_x_210:
[----:B-1----:R1:W3:Y:S02]  /*9850*/  SYNCS.PHASECHK.TRANS64.TRYWAIT P0, [R0+URZ], R2 ;  /* 0x00000002000075a7 */ /* 0x0022e400080011ff */
[----:B---3--:R-:W-:Y:S05]  /*9860*/  @!P0 NANOSLEEP.SYNCS 0x989680 ;  /* 0x009896800000895d */ /* 0x008fea0003900000 */
[----:B------:R-:W3:Y:S02]  /*9870*/  @!P0 SYNCS.PHASECHK.TRANS64 P0, [R0+URZ], R2 ;  /* 0x00000002000085a7 */ /* 0x000ee400080010ff */
[----:B---3--:R-:W-:Y:S05]  /*9880*/  @!P0 BRA `(.L_x_210) ;  /* 0xfffffffc00f08947 */ /* 0x008fea000383ffff */
[----:B------:R-:W-:Y:S05]  /*9890*/  BRA `(.L_x_211) ;  /* 0xffffffb000f07947 */ /* 0x000fea000383ffff */
.L_x_91:
[----:B------:R-:W-:Y:S07]  /*98a0*/  MOV R0, UR22 ;  /* 0x0000001600007c02 */ /* 0x000fee0008000f00 */
.L_x_212:
[----:B--2---:R2:W3:Y:S02]  /*98b0*/  SYNCS.PHASECHK.TRANS64.TRYWAIT P0, [R0+URZ+0x250], R2 ;  /* 0x00025002000075a7 */ /* 0x0044e400080011ff */
[----:B---3--:R-:W-:Y:S05]  /*98c0*/  @!P0 NANOSLEEP.SYNCS 0x989680 ;  /* 0x009896800000895d */ /* 0x008fea0003900000 */
[----:B------:R-:W3:Y:S02]  /*98d0*/  @!P0 SYNCS.PHASECHK.TRANS64 P0, [R0+URZ+0x250], R2 ;  /* 0x00025002000085a7 */ /* 0x000ee400080010ff */
[----:B---3--:R-:W-:Y:S05]  /*98e0*/  @!P0 BRA `(.L_x_212) ;  /* 0xfffffffc00f08947 */ /* 0x008fea000383ffff */
[----:B------:R-:W-:Y:S05]  /*98f0*/  BRA `(.L_x_213) ;  /* 0xffffffb800107947 */ /* 0x000fea000383ffff */
.L_x_94:
[----:B------:R-:W-:Y:S07]  /*9900*/  MOV R0, UR22 ;  /* 0x0000001600007c02 */ /* 0x000fee0008000f00 */
.L_x_214:
[----:B-1----:R1:W2:Y:S02]  /*9910*/  SYNCS.PHASECHK.TRANS64.TRYWAIT P0, [R0+URZ+0x248], R2 ;  /* 0x00024802000075a7 */ /* 0x0022a400080011ff */
[----:B--2---:R-:W-:Y:S05]  /*9920*/  @!P0 NANOSLEEP.SYNCS 0x989680 ;  /* 0x009896800000895d */ /* 0x004fea0003900000 */
[----:B------:R-:W2:Y:S02]  /*9930*/  @!P0 SYNCS.PHASECHK.TRANS64 P0, [R0+URZ+0x248], R2 ;  /* 0x00024802000085a7 */ /* 0x000ea400080010ff */
[----:B--2---:R-:W-:Y:S05]  /*9940*/  @!P0 BRA `(.L_x_214) ;  /* 0xfffffffc00f08947 */ /* 0x004fea000383ffff */
[----:B------:R-:W-:Y:S05]  /*9950*/  BRA `(.L_x_93) ;  /* 0xffffffb800e87947 */ /* 0x000fea000383ffff */
.L_x_97:
[----:B------:R-:W-:Y:S07]  /*9960*/  MOV R0, UR22 ;  /* 0x0000001600007c02 */ /* 0x000fee0008000f00 */
.L_x_215:
[----:B-1----:R1:W2:Y:S02]  /*9970*/  SYNCS.PHASECHK.TRANS64.TRYWAIT P0, [R0+URZ+0x230], R14 ;  /* 0x0002300e000075a7 */ /* 0x0022a400080011ff */
[----:B--2---:R-:W-:Y:S05]  /*9980*/  @!P0 NANOSLEEP.SYNCS 0x989680 ;  /* 0x009896800000895d */ /* 0x004fea0003900000 */
[----:B------:R-:W2:Y:S02]  /*9990*/  @!P0 SYNCS.PHASECHK.TRANS64 P0, [R0+URZ+0x230], R14 ;  /* 0x0002300e000085a7 */ /* 0x000ea400080010ff */
[----:B--2---:R-:W-:Y:S05]  /*99a0*/  @!P0 BRA `(.L_x_215) ;  /* 0xfffffffc00f08947 */ /* 0x004fea000383ffff */
[----:B------:R-:W-:Y:S05]  /*99b0*/  BRA `(.L_x_216) ;  /* 0xffffffbc00a07947 */ /* 0x000fea000383ffff */
.L_x_98:
[----:B------:R-:W-:Y:S07]  /*99c0*/  MOV R0, UR22 ;  /* 0x0000001600007c02 */ /* 0x000fee0008000f00 */
.L_x_217:
[----:B-1----:R1:W2:Y:S02]  /*99d0*/  SYNCS.PHASECHK.TRANS64.TRYWAIT P0, [R0+URZ+0x238], R14 ;  /* 0x0002380e000075a7 */ /* 0x0022a400080011ff */
[----:B--2---:R-:W-:Y:S05]  /*99e0*/  @!P0 NANOSLEEP.SYNCS 0x989680 ;  /* 0x009896800000895d */ /* 0x004fea0003900000 */
[----:B------:R-:W2:Y:S02]  /*99f0*/  @!P0 SYNCS.PHASECHK.TRANS64 P0, [R0+URZ+0x238], R14 ;  /* 0x0002380e000085a7 */ /* 0x000ea400080010ff */
[----:B--2---:R-:W-:Y:S05]  /*9a00*/  @!P0 BRA `(.L_x_217) ;  /* 0xfffffffc00f08947 */ /* 0x004fea000383ffff */
[----:B------:R-:W-:Y:S05]  /*9a10*/  BRA `(.L_x_218) ;  /* 0xffffffc000147947 */ /* 0x000fea000383ffff */
.L_x_100:
[----:B------:R-:W-:-:S07]  /*9a20*/  MOV R0, UR22 ;  /* 0x0000001600007c02 */ /* 0x000fce0008000f00 */
.L_x_219:
[----:B-1----:R1:W3:Y:S02]  /*9a30*/  SYNCS.PHASECHK.TRANS64.TRYWAIT P0, [R0+URZ+0x230], R2 ;  /* 0x00023002000075a7 */ /* 0x0022e400080011ff */
[----:B---3--:R-:W-:Y:S05]  /*9a40*/  @!P0 NANOSLEEP.SYNCS 0x989680 ;  /* 0x009896800000895d */ /* 0x008fea0003900000 */
[----:B------:R-:W3:Y:S02]  /*9a50*/  @!P0 SYNCS.PHASECHK.TRANS64 P0, [R0+URZ+0x230], R2 ;  /* 0x00023002000085a7 */ /* 0x000ee400080010ff */
[----:B---3--:R-:W-:Y:S05]  /*9a60*/  @!P0 BRA `(.L_x_219) ;  /* 0xfffffffc00f08947 */ /* 0x008fea000383ffff */
[----:B------:R-:W-:Y:S05]  /*9a70*/  BRA `(.L_x_220) ;  /* 0xffffffc000787947 */ /* 0x000fea000383ffff */
.L_x_102:
[----:B------:R-:W-:Y:S07]  /*9a80*/  MOV R0, UR51 ;  /* 0x0000003300007c02 */ /* 0x000fee0008000f00 */
.L_x_221:
[----:B-1----:R1:W2:Y:S02]  /*9a90*/  SYNCS.PHASECHK.TRANS64.TRYWAIT P0, [R0+URZ+0x250], R2 ;  /* 0x00025002000075a7 */ /* 0x0022a400080011ff */
[----:B--2---:R-:W-:Y:S05]  /*9aa0*/  @!P0 NANOSLEEP.SYNCS 0x989680 ;  /* 0x009896800000895d */ /* 0x004fea0003900000 */
[----:B------:R-:W2:Y:S02]  /*9ab0*/  @!P0 SYNCS.PHASECHK.TRANS64 P0, [R0+URZ+0x250], R2 ;  /* 0x00025002000085a7 */ /* 0x000ea400080010ff */
[----:B--2---:R-:W-:Y:S05]  /*9ac0*/  @!P0 BRA `(.L_x_221) ;  /* 0xfffffffc00f08947 */ /* 0x004fea000383ffff */
[----:B------:R-:W-:Y:S05]  /*9ad0*/  BRA `(.L_x_222) ;  /* 0xffffffc4004c7947 */ /* 0x000fea000383ffff */
.L_x_113:
[----:B---3--:R3:W1:Y:S02]  /*9ae0*/  SYNCS.PHASECHK.TRANS64.TRYWAIT P1, [R0+URZ+0x220], R5 ;  /* 0x00022005000075a7 */ /* 0x00866400080211ff */
[----:B-1----:R-:W-:Y:S05]  /*9af0*/  @!P1 NANOSLEEP.SYNCS 0x989680 ;  /* 0x009896800000995d */ /* 0x002fea0003900000 */
[----:B------:R-:W1:Y:S02]  /*9b00*/  @!P1 SYNCS.PHASECHK.TRANS64 P1, [R0+URZ+0x220], R5 ;  /* 0x00022005000095a7 */ /* 0x000e6400080210ff */
[----:B-1----:R-:W-:Y:S05]  /*9b10*/  @!P1 BRA `(.L_x_113) ;  /* 0xfffffffc00f09947 */ /* 0x002fea000383ffff */
[----:B------:R-:W-:Y:S05]  /*9b20*/  BRA `(.L_x_112) ;  /* 0xffffffd000847947 */ /* 0x000fea000383ffff */
.L_x_115:
[----:B---3--:R3:W4:Y:S02]  /*9b30*/  SYNCS.PHASECHK.TRANS64.TRYWAIT P0, [R120+URZ+0x260], R3 ;  /* 0x00026003780075a7 */ /* 0x00872400080011ff */
[----:B----4-:R-:W-:Y:S05]  /*9b40*/  @!P0 NANOSLEEP.SYNCS 0x989680 ;  /* 0x009896800000895d */ /* 0x010fea0003900000 */
[----:B------:R-:W4:Y:S02]  /*9b50*/  @!P0 SYNCS.PHASECHK.TRANS64 P0, [R120+URZ+0x260], R3 ;  /* 0x00026003780085a7 */ /* 0x000f2400080010ff */
[----:B----4-:R-:W-:Y:S05]  /*9b60*/  @!P0 BRA `(.L_x_115) ;  /* 0xfffffffc00f08947 */ /* 0x010fea000383ffff */
[----:B------:R-:W-:Y:S05]  /*9b70*/  BRA `(.L_x_114) ;  /* 0xffffffd000d47947 */ /* 0x000fea000383ffff */
.L_x_124:
[----:B---3--:R3:W4:Y:S02]  /*9b80*/  SYNCS.PHASECHK.TRANS64.TRYWAIT P0, [R2+URZ+0x220], R0 ;  /* 0x00022000020075a7 */ /* 0x00872400080011ff */
[----:B----4-:R-:W-:Y:S05]  /*9b90*/  @!P0 NANOSLEEP.SYNCS 0x989680 ;  /* 0x009896800000895d */ /* 0x010fea0003900000 */
[----:B------:R-:W4:Y:S02]  /*9ba0*/  @!P0 SYNCS.PHASECHK.TRANS64 P0, [R2+URZ+0x220], R0 ;  /* 0x00022000020085a7 */ /* 0x000f2400080010ff */
[----:B----4-:R-:W-:Y:S05]  /*9bb0*/  @!P0 BRA `(.L_x_124) ;  /* 0xfffffffc00f08947 */ /* 0x010fea000383ffff */
[----:B------:R-:W-:Y:S05]  /*9bc0*/  BRA `(.L_x_123) ;  /* 0xffffffdc00d87947 */ /* 0x000fea000383ffff */
        .weak           $__internal_0_$__cuda_sm10x_tcgen05_guardrail_trap_col_being_dealloced_not_returned_by_alloc
        .type           $__internal_0_$__cuda_sm10x_tcgen05_guardrail_trap_col_being_dealloced_not_returned_by_alloc,@function
        .size           $__internal_0_$__cuda_sm10x_tcgen05_guardrail_trap_col_being_dealloced_not_returned_by_alloc,($__internal_1_$__cuda_sm10x_tcgen05_guardrail_trap_phase_invalid_during_alloc - $__internal_0_$__cuda_sm10x_tcgen05_guardrail_trap_col_being_dealloced_not_returned_by_alloc)
$__internal_0_$__cuda_sm10x_tcgen05_guardrail_trap_col_being_dealloced_not_returned_by_alloc:
[----:B------:R-:W-:Y:S05]  /*9bd0*/  BPT.TRAP 0x1 ;  /* 0x000000040000795c */ /* 0x000fea0000300000 */
[----:B------:R-:W-:-:S04]  /*9be0*/  HFMA2 R3, -RZ, RZ, 0, 0 ;  /* 0x00000000ff037431 */ /* 0x000fc800000001ff */
[----:B------:R-:W-:Y:S05]  /*9bf0*/  RET.REL.NODEC R2 `(_ZN7cutlass13device_kernelINS_4conv6kernel13ConvUniversalINS1_16ConvProblemShapeILNS1_8OperatorE1ELi2EEENS1_10collective14CollectiveConvINS1_47MainloopSm100TmaUmmaWarpSpecializedImplicitGemmILS5_1ELi34ELi2ELi1ELi2EN4cute5tupleIJNSA_1CILi1EEESD_SD_EEEEENSB_IJNSC_ILi64EEENSC_ILi128EEENSB_IJNSC_ILi32EEEEEEEEENS_12float_e4m3_tESL_NSA_8TiledMMAINSA_8MMA_AtomIJNSA_10MMA_TraitsINSA_19SM100_MMA_F8F6F4_SSEJSL_SL_fSG_SH_NSA_17integral_constantINSA_4UMMA5MajorELSS_0EEENSQ_ISS_LSS_1EEENSQ_INSR_7ScaleInELSV_0EEESW_EEEEEENSA_6LayoutISE_NSB_IJNSC_ILi0EEES10_S10_EEEEENSB_IJNSA_10UnderscoreES13_S13_EEEEENS7_6detail27Sm100ImplicitGemmTileTraitsINSA_20SM90_TMA_LOAD_IM2COLENSA_14ComposedLayoutINSA_7SwizzleILi1ELi4ELi3EEENSA_18smem_ptr_flag_bitsILi8EEENSZ_INSB_IJNSC_ILi8EEESI_EEENSB_IJSI_SD_EEEEEEEvEENS17_INSA_13SM90_TMA_LOADENS19_INS1A_ILi3ELi4ELi3EEES1D_NSZ_INSB_IJSH_S1E_EEENSB_IJSD_SH_EEEEEEEvEEEENS_8epilogue10collective18CollectiveEpilogueINS1S_23Sm100TmaWarpSpecializedILi2ELi2ELi32ELb0ELb0EEEJSK_NSB_IJNSZ_ISG_SD_EES1X_EEESL_NSB_IJNSB_IJlllEEESD_S10_EEESL_S20_NS1S_6fusion15FusionCallbacksIS1W_NS21_17LinearCombinationISL_fSL_fLNS_15FloatRoundStyleE2EEESK_S1Y_JEEENSA_5SM1004TMEM4LOAD26SM100_TMEM_LOAD_16dp32b32xES18_NS19_INS1A_ILi2ELi4ELi3EEES1D_NSZ_INSB_IJS1E_SG_EEENSB_IJSG_SD_EEEEEEENSA_39AutoVectorizingCopyWithAssumedAlignmentILi128EEENSA_21SM90_TMA_STORE_IM2COLES2F_S2H_S2H_EEEvvEEEEvNT_6ParamsE) ;  /* 0xffffff6402007950 */ /* 0x000fea0003c3ffff */
        .weak           $__internal_1_$__cuda_sm10x_tcgen05_guardrail_trap_phase_invalid_during_alloc
        .type           $__internal_1_$__cuda_sm10x_tcgen05_guardrail_trap_phase_invalid_during_alloc,@function
        .size           $__internal_1_$__cuda_sm10x_tcgen05_guardrail_trap_phase_invalid_during_alloc,($__internal_2_$__cuda_sm10x_tcgen05_guardrail_trap_unallocated_columns_being_dealloced - $__internal_1_$__cuda_sm10x_tcgen05_guardrail_trap_phase_invalid_during_alloc)
$__internal_1_$__cuda_sm10x_tcgen05_guardrail_trap_phase_invalid_during_alloc:
[----:B------:R-:W-:Y:S05]  /*9c00*/  BPT.TRAP 0x1 ;  /* 0x000000040000795c */ /* 0x000fea0000300000 */
[----:B------:R-:W-:-:S04]  /*9c10*/  MOV R3, 0x0 ;  /* 0x0000000000037802 */ /* 0x000fc80000000f00 */
[----:B------:R-:W-:Y:S05]  /*9c20*/  RET.REL.NODEC R2 `(_ZN7cutlass13device_kernelINS_4conv6kernel13ConvUniversalINS1_16ConvProblemShapeILNS1_8OperatorE1ELi2EEENS1_10collective14CollectiveConvINS1_47MainloopSm100TmaUmmaWarpSpecializedImplicitGemmILS5_1ELi34ELi2ELi1ELi2EN4cute5tupleIJNSA_1CILi1EEESD_SD_EEEEENSB_IJNSC_ILi64EEENSC_ILi128EEENSB_IJNSC_ILi32EEEEEEEEENS_12float_e4m3_tESL_NSA_8TiledMMAINSA_8MMA_AtomIJNSA_10MMA_TraitsINSA_19SM100_MMA_F8F6F4_SSEJSL_SL_fSG_SH_NSA_17integral_constantINSA_4UMMA5MajorELSS_0EEENSQ_ISS_LSS_1EEENSQ_INSR_7ScaleInELSV_0EEESW_EEEEEENSA_6LayoutISE_NSB_IJNSC_ILi0EEES10_S10_EEEEENSB_IJNSA_10UnderscoreES13_S13_EEEEENS7_6detail27Sm100ImplicitGemmTileTraitsINSA_20SM90_TMA_LOAD_IM2COLENSA_14ComposedLayoutINSA_7SwizzleILi1ELi4ELi3EEENSA_18smem_ptr_flag_bitsILi8EEENSZ_INSB_IJNSC_ILi8EEESI_EEENSB_IJSI_SD_EEEEEEEvEENS17_INSA_13SM90_TMA_LOADENS19_INS1A_ILi3ELi4ELi3EEES1D_NSZ_INSB_IJSH_S1E_EEENSB_IJSD_SH_EEEEEEEvEEEENS_8epilogue10collective18CollectiveEpilogueINS1S_23Sm100TmaWarpSpecializedILi2ELi2ELi32ELb0ELb0EEEJSK_NSB_IJNSZ_ISG_SD_EES1X_EEESL_NSB_IJNSB_IJlllEEESD_S10_EEESL_S20_NS1S_6fusion15FusionCallbacksIS1W_NS21_17LinearCombinationISL_fSL_fLNS_15FloatRoundStyleE2EEESK_S1Y_JEEENSA_5SM1004TMEM4LOAD26SM100_TMEM_LOAD_16dp32b32xES18_NS19_INS1A_ILi2ELi4ELi3EEES1D_NSZ_INSB_IJS1E_SG_EEENSB_IJSG_SD_EEEEEEENSA_39AutoVectorizingCopyWithAssumedAlignmentILi128EEENSA_21SM90_TMA_STORE_IM2COLES2F_S2H_S2H_EEEvvEEEEvNT_6ParamsE) ;  /* 0xffffff6002f47950 */ /* 0x000fea0003c3ffff */
        .weak           $__internal_2_$__cuda_sm10x_tcgen05_guardrail_trap_unallocated_columns_being_dealloced
        .type           $__internal_2_$__cuda_sm10x_tcgen05_guardrail_trap_unallocated_columns_being_dealloced,@function
        .size           $__internal_2_$__cuda_sm10x_tcgen05_guardrail_trap_unallocated_columns_being_dealloced,(.L_x_224 - $__internal_2_$__cuda_sm10x_tcgen05_guardrail_trap_unallocated_columns_being_dealloced)
$__internal_2_$__cuda_sm10x_tcgen05_guardrail_trap_unallocated_columns_being_dealloced:
[----:B------:R-:W-:Y:S05]  /*9c30*/  BPT.TRAP 0x1 ;  /* 0x000000040000795c */ /* 0x000fea0000300000 */
[----:B------:R-:W-:-:S04]  /*9c40*/  HFMA2 R3, -RZ, RZ, 0, 0 ;  /* 0x00000000ff037431 */ /* 0x000fc800000001ff */
[----:B------:R-:W-:Y:S05]  /*9c50*/  RET.REL.NODEC R2 `(_ZN7cutlass13device_kernelINS_4conv6kernel13ConvUniversalINS1_16ConvProblemShapeILNS1_8OperatorE1ELi2EEENS1_10collective14CollectiveConvINS1_47MainloopSm100TmaUmmaWarpSpecializedImplicitGemmILS5_1ELi34ELi2ELi1ELi2EN4cute5tupleIJNSA_1CILi1EEESD_SD_EEEEENSB_IJNSC_ILi64EEENSC_ILi128EEENSB_IJNSC_ILi32EEEEEEEEENS_12float_e4m3_tESL_NSA_8TiledMMAINSA_8MMA_AtomIJNSA_10MMA_TraitsINSA_19SM100_MMA_F8F6F4_SSEJSL_SL_fSG_SH_NSA_17integral_constantINSA_4UMMA5MajorELSS_0EEENSQ_ISS_LSS_1EEENSQ_INSR_7ScaleInELSV_0EEESW_EEEEEENSA_6LayoutISE_NSB_IJNSC_ILi0EEES10_S10_EEEEENSB_IJNSA_10UnderscoreES13_S13_EEEEENS7_6detail27Sm100ImplicitGemmTileTraitsINSA_20SM90_TMA_LOAD_IM2COLENSA_14ComposedLayoutINSA_7SwizzleILi1ELi4ELi3EEENSA_18smem_ptr_flag_bitsILi8EEENSZ_INSB_IJNSC_ILi8EEESI_EEENSB_IJSI_SD_EEEEEEEvEENS17_INSA_13SM90_TMA_LOADENS19_INS1A_ILi3ELi4ELi3EEES1D_NSZ_INSB_IJSH_S1E_EEENSB_IJSD_SH_EEEEEEEvEEEENS_8epilogue10collective18CollectiveEpilogueINS1S_23Sm100TmaWarpSpecializedILi2ELi2ELi32ELb0ELb0EEEJSK_NSB_IJNSZ_ISG_SD_EES1X_EEESL_NSB_IJNSB_IJlllEEESD_S10_EEESL_S20_NS1S_6fusion15FusionCallbacksIS1W_NS21_17LinearCombinationISL_fSL_fLNS_15FloatRoundStyleE2EEESK_S1Y_JEEENSA_5SM1004TMEM4LOAD26SM100_TMEM_LOAD_16dp32b32xES18_NS19_INS1A_ILi2ELi4ELi3EEES1D_NSZ_INSB_IJS1E_SG_EEENSB_IJSG_SD_EEEEEEENSA_39AutoVectorizingCopyWithAssumedAlignmentILi128EEENSA_21SM90_TMA_STORE_IM2COLES2F_S2H_S2H_EEEvvEEEEvNT_6ParamsE) ;  /* 0xffffff6002e87950 */ /* 0x000fea0003c3ffff */
.L_x_223:
[----:B------:R-:W-:-:S00]  /*9c60*/  BRA `(.L_x_223) ;  /* 0xfffffffc00fc7947 */ /* 0x000fc0000383ffff */
[----:B------:R-:W-:-:S00]  /*9c70*/  NOP ;  /* 0x0000000000007918 */ /* 0x000fc00000000000 */
        /* <DEDUP_REMOVED lines=8> */
.L_x_224:


//--------------------- .nv.global.init           --------------------------
	.section	.nv.global.init,"aw",@progbits
.nv.global.init:
	.type		$str$29,@object
	.size		$str$29,($str$30 - $str$29)
$str$29:
        /*0000*/ 	.byte	0x28, 0x61, 0x64, 0x64, 0x72, 0x65, 0x73, 0x73, 0x20, 0x26, 0x20, 0x6d, 0x61, 0x73, 0x6b, 0x29
        /*0010*/ 	.byte	0x20, 0x3d, 0x3d, 0x20, 0x30, 0x00
	.type		$str$30,@object
	.size		$str$30,($str$28 - $str$30)
$str$30:
        /*0016*/ 	.byte	0x2f, 0x74, 0x6d, 0x70, 0x2f, 0x63, 0x75, 0x74, 0x6c, 0x61, 0x73, 0x73, 0x5f, 0x73, 0x77, 0x65
        /*0026*/ 	.byte	0x65, 0x70, 0x5f, 0x73, 0x72, 0x63, 0x2f, 0x69, 0x6e, 0x63, 0x6c, 0x75, 0x64, 0x65, 0x2f, 0x63
        /*0036*/ 	.byte	0x75, 0x74, 0x65, 0x2f, 0x70, 0x6f, 0x69, 0x6e, 0x74, 0x65, 0x72, 0x5f, 0x66, 0x6c, 0x61, 0x67
        /*0046*/ 	.byte	0x67, 0x65, 0x64, 0x2e, 0x68, 0x70, 0x70, 0x00
	.type		$str$28,@object
	.size		$str$28,($str$27 - $str$28)
$str$28:
        /*004e*/ 	.byte	0x2f, 0x74, 0x6d, 0x70, 0x2f, 0x63, 0x75, 0x74, 0x6c, 0x61, 0x73, 0x73, 0x5f, 0x73, 0x77, 0x65
        /*005e*/ 	.byte	0x65, 0x70, 0x5f, 0x73, 0x72, 0x63, 0x2f, 0x69, 0x6e, 0x63, 0x6c, 0x75, 0x64, 0x65, 0x2f, 0x63
        /*006e*/ 	.byte	0x75, 0x74, 0x65, 0x2f, 0x61, 0x74, 0x6f, 0x6d, 0x2f, 0x63, 0x6f, 0x70, 0x79, 0x5f, 0x74, 0x72
        /*007e*/ 	.byte	0x61, 0x69, 0x74, 0x73, 0x5f, 0x73, 0x6d, 0x31, 0x30, 0x30, 0x2e, 0x68, 0x70, 0x70, 0x00
	.type		$str$27,@object
	.size		$str$27,(__unnamed_1 - $str$27)
$str$27:
        /*008d*/ 	.byte	0x28, 0x28, 0x75, 0x69, 0x6e, 0x74, 0x33, 0x32, 0x5f, 0x74, 0x28, 0x74, 0x68, 0x72, 0x65, 0x61
        /*009d*/ 	.byte	0x64, 0x49, 0x64, 0x78, 0x2e, 0x78, 0x29, 0x20, 0x2f, 0x20, 0x33, 0x32, 0x29, 0x20, 0x25, 0x20
        /*00ad*/ 	.byte	0x34, 0x29, 0x20, 0x3d, 0x3d, 0x20, 0x28, 0x28, 0x28, 0x74, 0x6d, 0x65, 0x6d, 0x5f, 0x61, 0x64
        /*00bd*/ 	.byte	0x64, 0x72, 0x20, 0x3e, 0x3e, 0x20, 0x31, 0x36, 0x29, 0x20, 0x2f, 0x20, 0x33, 0x32, 0x29, 0x20
        /*00cd*/ 	.byte	0x25, 0x20, 0x34, 0x29, 0x00
	.type		__unnamed_1,@object
	.size		__unnamed_1,(__unnamed_2 - __unnamed_1)
__unnamed_1:
        /*00d2*/ 	.byte	0x61, 0x75, 0x74, 0x6f, 0x20, 0x63, 0x75, 0x74, 0x65, 0x3a, 0x3a, 0x61, 0x73, 0x5f, 0x70, 0x6f
        /* <DEDUP_REMOVED lines=24> */
        /*0262*/ 	.byte	0x3c, 0x34, 0x30, 0x39, 0x36, 0x3e, 0x3e, 0x3e, 0x3e, 0x5d, 0x00
	.type		__unnamed_2,@object
	.size		__unnamed_2,(.L_2 - __unnamed_2)
__unnamed_2:
        /* <DEDUP_REMOVED lines=40> */
        /*04ed*/ 	.byte	0x74, 0x65, 0x3a, 0x3a, 0x43, 0x3c, 0x30, 0x3e, 0x3e, 0x3e, 0x3e, 0x5d, 0x00
.L_2:


//--------------------- .nv.shared._ZN7cutlass13device_kernelINS_4conv6kernel13ConvUniversalINS1_16ConvProblemShapeILNS1_8OperatorE1ELi2EEENS1_10collective14CollectiveConvINS1_47MainloopSm100TmaUmmaWarpSpecializedImplicitGemmILS5_1ELi34ELi2ELi1ELi2EN4cute5tupleIJNSA_1CILi1EEESD_SD_EEEEENSB_IJNSC_ILi64EEENSC_ILi128EEENSB_IJNSC_ILi32EEEEEEEEENS_12float_e4m3_tESL_NSA_8TiledMMAINSA_8MMA_AtomIJNSA_10MMA_TraitsINSA_19SM100_MMA_F8F6F4_SSEJSL_SL_fSG_SH_NSA_17integral_constantINSA_4UMMA5MajorELSS_0EEENSQ_ISS_LSS_1EEENSQ_INSR_7ScaleInELSV_0EEESW_EEEEEENSA_6LayoutISE_NSB_IJNSC_ILi0EEES10_S10_EEEEENSB_IJNSA_10UnderscoreES13_S13_EEEEENS7_6detail27Sm100ImplicitGemmTileTraitsINSA_20SM90_TMA_LOAD_IM2COLENSA_14ComposedLayoutINSA_7SwizzleILi1ELi4ELi3EEENSA_18smem_ptr_flag_bitsILi8EEENSZ_INSB_IJNSC_ILi8EEESI_EEENSB_IJSI_SD_EEEEEEEvEENS17_INSA_13SM90_TMA_LOADENS19_INS1A_ILi3ELi4ELi3EEES1D_NSZ_INSB_IJSH_S1E_EEENSB_IJSD_SH_EEEEEEEvEEEENS_8epilogue10collective18CollectiveEpilogueINS1S_23Sm100TmaWarpSpecializedILi2ELi2ELi32ELb0ELb0EEEJSK_NSB_IJNSZ_ISG_SD_EES1X_EEESL_NSB_IJNSB_IJlllEEESD_S10_EEESL_S20_NS1S_6fusion15FusionCallbacksIS1W_NS21_17LinearCombinationISL_fSL_fLNS_15FloatRoundStyleE2EEESK_S1Y_JEEENSA_5SM1004TMEM4LOAD26SM100_TMEM_LOAD_16dp32b32xES18_NS19_INS1A_ILi2ELi4ELi3EEES1D_NSZ_INSB_IJS1E_SG_EEENSB_IJSG_SD_EEEEEEENSA_39AutoVectorizingCopyWithAssumedAlignmentILi128EEENSA_21SM90_TMA_STORE_IM2COLES2F_S2H_S2H_EEEvvEEEEvNT_6ParamsE --------------------------
	.section	.nv.shared._ZN7cutlass13device_kernelINS_4conv6kernel13ConvUniversalINS1_16ConvProblemShapeILNS1_8OperatorE1ELi2EEENS1_10collective14CollectiveConvINS1_47MainloopSm100TmaUmmaWarpSpecializedImplicitGemmILS5_1ELi34ELi2ELi1ELi2EN4cute5tupleIJNSA_1CILi1EEESD_SD_EEEEENSB_IJNSC_ILi64EEENSC_ILi128EEENSB_IJNSC_ILi32EEEEEEEEENS_12float_e4m3_tESL_NSA_8TiledMMAINSA_8MMA_AtomIJNSA_10MMA_TraitsINSA_19SM100_MMA_F8F6F4_SSEJSL_SL_fSG_SH_NSA_17integral_constantINSA_4UMMA5MajorELSS_0EEENSQ_ISS_LSS_1EEENSQ_INSR_7ScaleInELSV_0EEESW_EEEEEENSA_6LayoutISE_NSB_IJNSC_ILi0EEES10_S10_EEEEENSB_IJNSA_10UnderscoreES13_S13_EEEEENS7_6detail27Sm100ImplicitGemmTileTraitsINSA_20SM90_TMA_LOAD_IM2COLENSA_14ComposedLayoutINSA_7SwizzleILi1ELi4ELi3EEENSA_18smem_ptr_flag_bitsILi8EEENSZ_INSB_IJNSC_ILi8EEESI_EEENSB_IJSI_SD_EEEEEEEvEENS17_INSA_13SM90_TMA_LOADENS19_INS1A_ILi3ELi4ELi3EEES1D_NSZ_INSB_IJSH_S1E_EEENSB_IJSD_SH_EEEEEEEvEEEENS_8epilogue10collective18CollectiveEpilogueINS1S_23Sm100TmaWarpSpecializedILi2ELi2ELi32ELb0ELb0EEEJSK_NSB_IJNSZ_ISG_SD_EES1X_EEESL_NSB_IJNSB_IJlllEEESD_S10_EEESL_S20_NS1S_6fusion15FusionCallbacksIS1W_NS21_17LinearCombinationISL_fSL_fLNS_15FloatRoundStyleE2EEESK_S1Y_JEEENSA_5SM1004TMEM4LOAD26SM100_TMEM_LOAD_16dp32b32xES18_NS19_INS1A_ILi2ELi4ELi3EEES1D_NSZ_INSB_IJS1E_SG_EEENSB_IJSG_SD_EEEEEEENSA_39AutoVectorizingCopyWithAssumedAlignmentILi128EEENSA_21SM90_TMA_STORE_IM2COLES2F_S2H_S2H_EEEvvEEEEvNT_6ParamsE,"aw",@nobits
	.sectionflags	@""
	.align	16
	.zero		1024


//--------------------- .nv.shared.reserved.0     --------------------------
	.section	.nv.shared.reserved.0,"aw",@nobits
	.weak		__nv_reservedSMEM_offset_0_alias
	.size		__nv_reservedSMEM_offset_0_alias, 0, 64
	.other		__nv_reservedSMEM_offset_0_alias,@"STO_CUDA_RESERVED_SHARED STV_DEFAULT"
__nv_reservedSMEM_offset_0_alias:
	.zero		0
.nv.shared.reserved.0:
	.zero		64
	.weak		__nv_reservedSMEM_tcgen05_partition
	.type		__nv_reservedSMEM_tcgen05_partition,@object
	.size		__nv_reservedSMEM_tcgen05_partition,(.L_0 - __nv_reservedSMEM_tcgen05_partition)
__nv_reservedSMEM_tcgen05_partition:
	.zero		32
.L_0:


//--------------------- .nv.global                --------------------------
	.section	.nv.global,"aw",@nobits
.nv.global:
	.type		_ZN39_INTERNAL_1a42a2a5_4_k_cu_decc30eb_30564cute1_E,@object
	.size		_ZN39_INTERNAL_1a42a2a5_4_k_cu_decc30eb_30564cute1_E,(_ZN39_INTERNAL_1a42a2a5_4_k_cu_decc30eb_30564cuda3std3__45__cpo6cbeginE - _ZN39_INTERNAL_1a42a2a5_4_k_cu_decc30eb_30564cute1_E)
_ZN39_INTERNAL_1a42a2a5_4_k_cu_decc30eb_30564cute1_E:
	.zero		1
	.type		_ZN39_INTERNAL_1a42a2a5_4_k_cu_decc30eb_30564cuda3std3__45__cpo6cbeginE,@object
	.size		_ZN39_INTERNAL_1a42a2a5_4_k_cu_decc30eb_30564cuda3std3__45__cpo6cbeginE,(_ZN39_INTERNAL_1a42a2a5_4_k_cu_decc30eb_30564cuda3std3__48in_placeE - _ZN39_INTERNAL_1a42a2a5_4_k_cu_decc30eb_30564cuda3std3__45__cpo6cbeginE)
_ZN39_INTERNAL_1a42a2a5_4_k_cu_decc30eb_30564cuda3std3__45__cpo6cbeginE:
	.zero		1
	.type		_ZN39_INTERNAL_1a42a2a5_4_k_cu_decc30eb_30564cuda3std3__48in_placeE,@object
	.size		_ZN39_INTERNAL_1a42a2a5_4_k_cu_decc30eb_30564cuda3std3__48in_placeE,(_ZN39_INTERNAL_1a42a2a5_4_k_cu_decc30eb_30564cuda3std6ranges3__45__cpo9iter_moveE - _ZN39_INTERNAL_1a42a2a5_4_k_cu_decc30eb_30564cuda3std3__48in_placeE)
_ZN39_INTERNAL_1a42a2a5_4_k_cu_decc30eb_30564cuda3std3__48in_placeE:
	.zero		1
	.type		_ZN39_INTERNAL_1a42a2a5_4_k_cu_decc30eb_30564cuda3std6ranges3__45__cpo9iter_moveE,@object
	.size		_ZN39_INTERNAL_1a42a2a5_4_k_cu_decc30eb_30564cuda3std6ranges3__45__cpo9iter_moveE,(_ZN39_INTERNAL_1a42a2a5_4_k_cu_decc30eb_30564cuda3std3__45__cpo5beginE - _ZN39_INTERNAL_1a42a2a5_4_k_cu_decc30eb_30564cuda3std6ranges3__45__cpo9iter_moveE)
_ZN39_INTERNAL_1a42a2a5_4_k_cu_decc30eb_30564cuda3std6ranges3__45__cpo9iter_moveE:
	.zero		1
	.type		_ZN39_INTERNAL_1a42a2a5_4_k_cu_decc30eb_30564cuda3std3__45__cpo5beginE,@object
	.size		_ZN39_INTERNAL_1a42a2a5_4_k_cu_decc30eb_30564cuda3std3__45__cpo5beginE,(_ZN39_INTERNAL_1a42a2a5_4_k_cu_decc30eb_30564cuda3std3__441_GLOBAL__N__1a42a2a5_4_k_cu_decc30eb_30566ignoreE - _ZN39_INTERNAL_1a42a2a5_4_k_cu_decc30eb_30564cuda3std3__45__cpo5beginE)
_ZN39_INTERNAL_1a42a2a5_4_k_cu_decc30eb_30564cuda3std3__45__cpo5beginE:
	.zero		1
	.type		_ZN39_INTERNAL_1a42a2a5_4_k_cu_decc30eb_30564cuda3std3__441_GLOBAL__N__1a42a2a5_4_k_cu_decc30eb_30566ignoreE,@object
	.size		_ZN39_INTERNAL_1a42a2a5_4_k_cu_decc30eb_30564cuda3std3__441_GLOBAL__N__1a42a2a5_4_k_cu_decc30eb_30566ignoreE,(_ZN39_INTERNAL_1a42a2a5_4_k_cu_decc30eb_30564cute7productE - _ZN39_INTERNAL_1a42a2a5_4_k_cu_decc30eb_30564cuda3std3__441_GLOBAL__N__1a42a2a5_4_k_cu_decc30eb_30566ignoreE)
_ZN39_INTERNAL_1a42a2a5_4_k_cu_decc30eb_30564cuda3std3__441_GLOBAL__N__1a42a2a5_4_k_cu_decc30eb_30566ignoreE:
	.zero		1
	.type		_ZN39_INTERNAL_1a42a2a5_4_k_cu_decc30eb_30564cute7productE,@object
	.size		_ZN39_INTERNAL_1a42a2a5_4_k_cu_decc30eb_30564cute7productE,(_ZN39_INTERNAL_1a42a2a5_4_k_cu_decc30eb_30564cuda3std3__45__cpo3endE - _ZN39_INTERNAL_1a42a2a5_4_k_cu_decc30eb_30564cute7productE)
_ZN39_INTERNAL_1a42a2a5_4_k_cu_decc30eb_30564cute7productE:
	.zero		1
	.type		_ZN39_INTERNAL_1a42a2a5_4_k_cu_decc30eb_30564cuda3std3__45__cpo3endE,@object
	.size		_ZN39_INTERNAL_1a42a2a5_4_k_cu_decc30eb_30564cuda3std3__45__cpo3endE,(_ZN39_INTERNAL_1a42a2a5_4_k_cu_decc30eb_30564cuda3std3__419piecewise_constructE - _ZN39_INTERNAL_1a42a2a5_4_k_cu_decc30eb_30564cuda3std3__45__cpo3endE)
_ZN39_INTERNAL_1a42a2a5_4_k_cu_decc30eb_30564cuda3std3__45__cpo3endE:
	.zero		1
	.type		_ZN39_INTERNAL_1a42a2a5_4_k_cu_decc30eb_30564cuda3std3__419piecewise_constructE,@object
	.size		_ZN39_INTERNAL_1a42a2a5_4_k_cu_decc30eb_30564cuda3std3__419piecewise_constructE,(_ZN39_INTERNAL_1a42a2a5_4_k_cu_decc30eb_30564cuda3std3__45__cpo4cendE - _ZN39_INTERNAL_1a42a2a5_4_k_cu_decc30eb_30564cuda3std3__419piecewise_constructE)
_ZN39_INTERNAL_1a42a2a5_4_k_cu_decc30eb_30564cuda3std3__419piecewise_constructE:
	.zero		1
	.type		_ZN39_INTERNAL_1a42a2a5_4_k_cu_decc30eb_30564cuda3std3__45__cpo4cendE,@object
	.size		_ZN39_INTERNAL_1a42a2a5_4_k_cu_decc30eb_30564cuda3std3__45__cpo4cendE,(_ZN39_INTERNAL_1a42a2a5_4_k_cu_decc30eb_30564cuda3std6ranges3__45__cpo4swapE - _ZN39_INTERNAL_1a42a2a5_4_k_cu_decc30eb_30564cuda3std3__45__cpo4cendE)
_ZN39_INTERNAL_1a42a2a5_4_k_cu_decc30eb_30564cuda3std3__45__cpo4cendE:
	.zero		1
	.type		_ZN39_INTERNAL_1a42a2a5_4_k_cu_decc30eb_30564cuda3std6ranges3__45__cpo4swapE,@object
	.size		_ZN39_INTERNAL_1a42a2a5_4_k_cu_decc30eb_30564cuda3std6ranges3__45__cpo4swapE,(.L_10 - _ZN39_INTERNAL_1a42a2a5_4_k_cu_decc30eb_30564cuda3std6ranges3__45__cpo4swapE)
_ZN39_INTERNAL_1a42a2a5_4_k_cu_decc30eb_30564cuda3std6ranges3__45__cpo4swapE:
	.zero		1
.L_10:


//--------------------- .nv.constant0._ZN7cutlass13device_kernelINS_4conv6kernel13ConvUniversalINS1_16ConvProblemShapeILNS1_8OperatorE1ELi2EEENS1_10collective14CollectiveConvINS1_47MainloopSm100TmaUmmaWarpSpecializedImplicitGemmILS5_1ELi34ELi2ELi1ELi2EN4cute5tupleIJNSA_1CILi1EEESD_SD_EEEEENSB_IJNSC_ILi64EEENSC_ILi128EEENSB_IJNSC_ILi32EEEEEEEEENS_12float_e4m3_tESL_NSA_8TiledMMAINSA_8MMA_AtomIJNSA_10MMA_TraitsINSA_19SM100_MMA_F8F6F4_SSEJSL_SL_fSG_SH_NSA_17integral_constantINSA_4UMMA5MajorELSS_0EEENSQ_ISS_LSS_1EEENSQ_INSR_7ScaleInELSV_0EEESW_EEEEEENSA_6LayoutISE_NSB_IJNSC_ILi0EEES10_S10_EEEEENSB_IJNSA_10UnderscoreES13_S13_EEEEENS7_6detail27Sm100ImplicitGemmTileTraitsINSA_20SM90_TMA_LOAD_IM2COLENSA_14ComposedLayoutINSA_7SwizzleILi1ELi4ELi3EEENSA_18smem_ptr_flag_bitsILi8EEENSZ_INSB_IJNSC_ILi8EEESI_EEENSB_IJSI_SD_EEEEEEEvEENS17_INSA_13SM90_TMA_LOADENS19_INS1A_ILi3ELi4ELi3EEES1D_NSZ_INSB_IJSH_S1E_EEENSB_IJSD_SH_EEEEEEEvEEEENS_8epilogue10collective18CollectiveEpilogueINS1S_23Sm100TmaWarpSpecializedILi2ELi2ELi32ELb0ELb0EEEJSK_NSB_IJNSZ_ISG_SD_EES1X_EEESL_NSB_IJNSB_IJlllEEESD_S10_EEESL_S20_NS1S_6fusion15FusionCallbacksIS1W_NS21_17LinearCombinationISL_fSL_fLNS_15FloatRoundStyleE2EEESK_S1Y_JEEENSA_5SM1004TMEM4LOAD26SM100_TMEM_LOAD_16dp32b32xES18_NS19_INS1A_ILi2ELi4ELi3EEES1D_NSZ_INSB_IJS1E_SG_EEENSB_IJSG_SD_EEEEEEENSA_39AutoVectorizingCopyWithAssumedAlignmentILi128EEENSA_21SM90_TMA_STORE_IM2COLES2F_S2H_S2H_EEEvvEEEEvNT_6ParamsE --------------------------
	.section	.nv.constant0._ZN7cutlass13device_kernelINS_4conv6kernel13ConvUniversalINS1_16ConvProblemShapeILNS1_8OperatorE1ELi2EEENS1_10collective14CollectiveConvINS1_47MainloopSm100TmaUmmaWarpSpecializedImplicitGemmILS5_1ELi34ELi2ELi1ELi2EN4cute5tupleIJNSA_1CILi1EEESD_SD_EEEEENSB_IJNSC_ILi64EEENSC_ILi128EEENSB_IJNSC_ILi32EEEEEEEEENS_12float_e4m3_tESL_NSA_8TiledMMAINSA_8MMA_AtomIJNSA_10MMA_TraitsINSA_19SM100_MMA_F8F6F4_SSEJSL_SL_fSG_SH_NSA_17integral_constantINSA_4UMMA5MajorELSS_0EEENSQ_ISS_LSS_1EEENSQ_INSR_7ScaleInELSV_0EEESW_EEEEEENSA_6LayoutISE_NSB_IJNSC_ILi0EEES10_S10_EEEEENSB_IJNSA_10UnderscoreES13_S13_EEEEENS7_6detail27Sm100ImplicitGemmTileTraitsINSA_20SM90_TMA_LOAD_IM2COLENSA_14ComposedLayoutINSA_7SwizzleILi1ELi4ELi3EEENSA_18smem_ptr_flag_bitsILi8EEENSZ_INSB_IJNSC_ILi8EEESI_EEENSB_IJSI_SD_EEEEEEEvEENS17_INSA_13SM90_TMA_LOADENS19_INS1A_ILi3ELi4ELi3EEES1D_NSZ_INSB_IJSH_S1E_EEENSB_IJSD_SH_EEEEEEEvEEEENS_8epilogue10collective18CollectiveEpilogueINS1S_23Sm100TmaWarpSpecializedILi2ELi2ELi32ELb0ELb0EEEJSK_NSB_IJNSZ_ISG_SD_EES1X_EEESL_NSB_IJNSB_IJlllEEESD_S10_EEESL_S20_NS1S_6fusion15FusionCallbacksIS1W_NS21_17LinearCombinationISL_fSL_fLNS_15FloatRoundStyleE2EEESK_S1Y_JEEENSA_5SM1004TMEM4LOAD26SM100_TMEM_LOAD_16dp32b32xES18_NS19_INS1A_ILi2ELi4ELi3EEES1D_NSZ_INSB_IJS1E_SG_EEENSB_IJSG_SD_EEEEEEENSA_39AutoVectorizingCopyWithAssumedAlignmentILi128EEENSA_21SM90_TMA_STORE_IM2COLES2F_S2H_S2H_EEEvvEEEEvNT_6ParamsE,"a",@progbits
	.sectionflags	@""
	.align	4
.nv.constant0._ZN7cutlass13device_kernelINS_4conv6kernel13ConvUniversalINS1_16ConvProblemShapeILNS1_8OperatorE1ELi2EEENS1_10collective14CollectiveConvINS1_47MainloopSm100TmaUmmaWarpSpecializedImplicitGemmILS5_1ELi34ELi2ELi1ELi2EN4cute5tupleIJNSA_1CILi1EEESD_SD_EEEEENSB_IJNSC_ILi64EEENSC_ILi128EEENSB_IJNSC_ILi32EEEEEEEEENS_12float_e4m3_tESL_NSA_8TiledMMAINSA_8MMA_AtomIJNSA_10MMA_TraitsINSA_19SM100_MMA_F8F6F4_SSEJSL_SL_fSG_SH_NSA_17integral_constantINSA_4UMMA5MajorELSS_0EEENSQ_ISS_LSS_1EEENSQ_INSR_7ScaleInELSV_0EEESW_EEEEEENSA_6LayoutISE_NSB_IJNSC_ILi0EEES10_S10_EEEEENSB_IJNSA_10UnderscoreES13_S13_EEEEENS7_6detail27Sm100ImplicitGemmTileTraitsINSA_20SM90_TMA_LOAD_IM2COLENSA_14ComposedLayoutINSA_7SwizzleILi1ELi4ELi3EEENSA_18smem_ptr_flag_bitsILi8EEENSZ_INSB_IJNSC_ILi8EEESI_EEENSB_IJSI_SD_EEEEEEEvEENS17_INSA_13SM90_TMA_LOADENS19_INS1A_ILi3ELi4ELi3EEES1D_NSZ_INSB_IJSH_S1E_EEENSB_IJSD_SH_EEEEEEEvEEEENS_8epilogue10collective18CollectiveEpilogueINS1S_23Sm100TmaWarpSpecializedILi2ELi2ELi32ELb0ELb0EEEJSK_NSB_IJNSZ_ISG_SD_EES1X_EEESL_NSB_IJNSB_IJlllEEESD_S10_EEESL_S20_NS1S_6fusion15FusionCallbacksIS1W_NS21_17LinearCombinationISL_fSL_fLNS_15FloatRoundStyleE2EEESK_S1Y_JEEENSA_5SM1004TMEM4LOAD26SM100_TMEM_LOAD_16dp32b32xES18_NS19_INS1A_ILi2ELi4ELi3EEES1D_NSZ_INSB_IJS1E_SG_EEENSB_IJSG_SD_EEEEEEENSA_39AutoVectorizingCopyWithAssumedAlignmentILi128EEENSA_21SM90_TMA_STORE_IM2COLES2F_S2H_S2H_EEEvvEEEEvNT_6ParamsE:
	.zero		2944


//--------------------- SYMBOLS --------------------------

	.type		.nv.reservedSmem.offset0,@object
	.size		.nv.reservedSmem.offset0,0x4
	.type		.nv.reservedSmem.cap,@object
	.size		.nv.reservedSmem.cap,0x4
	.type		__assertfail,@function
